//
// Generated by NVIDIA NVVM Compiler
//
// Compiler Build ID: CL-36424714
// Cuda compilation tools, release 13.0, V13.0.88
// Based on NVVM 20.0.0
//

.version 9.0
.target sm_100
.address_size 64

	// .globl	_Z9cudaShootPllldll
.extern .func  (.param .b64 func_retval0) malloc
(
	.param .b64 malloc_param_0
)
;

.visible .entry _Z9cudaShootPllldll(
	.param .u64 .ptr .align 1 _Z9cudaShootPllldll_param_0,
	.param .u64 _Z9cudaShootPllldll_param_1,
	.param .u64 _Z9cudaShootPllldll_param_2,
	.param .f64 _Z9cudaShootPllldll_param_3,
	.param .u64 _Z9cudaShootPllldll_param_4,
	.param .u64 _Z9cudaShootPllldll_param_5
)
{
	.reg .pred 	%p<23>;
	.reg .b32 	%r<13>;
	.reg .b64 	%rd<156>;
	.reg .b64 	%fd<84>;

	ld.param.u64 	%rd49, [_Z9cudaShootPllldll_param_0];
	ld.param.u64 	%rd50, [_Z9cudaShootPllldll_param_1];
	ld.param.u64 	%rd51, [_Z9cudaShootPllldll_param_2];
	ld.param.f64 	%fd14, [_Z9cudaShootPllldll_param_3];
	ld.param.u64 	%rd52, [_Z9cudaShootPllldll_param_4];
	mov.u32 	%r4, %ntid.x;
	mov.u32 	%r5, %ctaid.x;
	mov.u32 	%r6, %tid.x;
	mad.lo.s32 	%r1, %r4, %r5, %r6;
	shl.b64 	%rd53, %rd50, 3;
	{ // callseq 0, 0
	.param .b64 param0;
	st.param.b64 	[param0], %rd53;
	.param .b64 retval0;
	call.uni (retval0), 
	malloc, 
	(
	param0
	);
	ld.param.b64 	%rd54, [retval0];
	} // callseq 0
	setp.lt.s64 	%p1, %rd50, 1;
	@%p1 bra 	$L__BB0_13;
	and.b64  	%rd2, %rd50, 15;
	setp.lt.u64 	%p2, %rd50, 16;
	mov.b64 	%rd139, 0;
	@%p2 bra 	$L__BB0_4;
	and.b64  	%rd139, %rd50, 9223372036854775792;
	add.s64 	%rd144, %rd54, 64;
	mov.u64 	%rd145, %rd139;
$L__BB0_3:
	.pragma "nounroll";
	mov.b64 	%rd56, 0;
	st.u64 	[%rd144+-64], %rd56;
	st.u64 	[%rd144+-56], %rd56;
	st.u64 	[%rd144+-48], %rd56;
	st.u64 	[%rd144+-40], %rd56;
	st.u64 	[%rd144+-32], %rd56;
	st.u64 	[%rd144+-24], %rd56;
	st.u64 	[%rd144+-16], %rd56;
	st.u64 	[%rd144+-8], %rd56;
	st.u64 	[%rd144], %rd56;
	st.u64 	[%rd144+8], %rd56;
	st.u64 	[%rd144+16], %rd56;
	st.u64 	[%rd144+24], %rd56;
	st.u64 	[%rd144+32], %rd56;
	st.u64 	[%rd144+40], %rd56;
	st.u64 	[%rd144+48], %rd56;
	st.u64 	[%rd144+56], %rd56;
	add.s64 	%rd145, %rd145, -16;
	add.s64 	%rd144, %rd144, 128;
	setp.eq.s64 	%p3, %rd145, 0;
	@%p3 bra 	$L__BB0_4;
	bra.uni 	$L__BB0_3;
$L__BB0_4:
	setp.eq.s64 	%p4, %rd2, 0;
	@%p4 bra 	$L__BB0_13;
	and.b64  	%rd6, %rd50, 7;
	setp.lt.u64 	%p5, %rd2, 8;
	@%p5 bra 	$L__BB0_7;
	shl.b64 	%rd57, %rd139, 3;
	add.s64 	%rd58, %rd54, %rd57;
	mov.b64 	%rd59, 0;
	st.u64 	[%rd58], %rd59;
	st.u64 	[%rd58+8], %rd59;
	st.u64 	[%rd58+16], %rd59;
	st.u64 	[%rd58+24], %rd59;
	st.u64 	[%rd58+32], %rd59;
	st.u64 	[%rd58+40], %rd59;
	st.u64 	[%rd58+48], %rd59;
	st.u64 	[%rd58+56], %rd59;
	add.s64 	%rd139, %rd139, 8;
$L__BB0_7:
	setp.eq.s64 	%p6, %rd6, 0;
	@%p6 bra 	$L__BB0_13;
	and.b64  	%rd142, %rd50, 3;
	setp.lt.u64 	%p7, %rd6, 4;
	@%p7 bra 	$L__BB0_10;
	shl.b64 	%rd60, %rd139, 3;
	add.s64 	%rd61, %rd54, %rd60;
	mov.b64 	%rd62, 0;
	st.u64 	[%rd61], %rd62;
	st.u64 	[%rd61+8], %rd62;
	st.u64 	[%rd61+16], %rd62;
	st.u64 	[%rd61+24], %rd62;
	add.s64 	%rd139, %rd139, 4;
$L__BB0_10:
	setp.eq.s64 	%p8, %rd142, 0;
	@%p8 bra 	$L__BB0_13;
	shl.b64 	%rd63, %rd139, 3;
	add.s64 	%rd143, %rd54, %rd63;
$L__BB0_12:
	.pragma "nounroll";
	mov.b64 	%rd64, 0;
	st.u64 	[%rd143], %rd64;
	add.s64 	%rd143, %rd143, 8;
	add.s64 	%rd142, %rd142, -1;
	setp.ne.s64 	%p9, %rd142, 0;
	@%p9 bra 	$L__BB0_12;
$L__BB0_13:
	setp.eq.s32 	%p10, %r1, 0;
	mov.b64 	%rd146, 0;
	mov.u32 	%r12, %r1;
	@%p10 bra 	$L__BB0_14;
	bra.uni 	$L__BB0_28;
$L__BB0_14:
	setp.lt.s64 	%p13, %rd50, 1;
	mov.f64 	%fd83, 0d0000000000000000;
	@%p13 bra 	$L__BB0_27;
	and.b64  	%rd21, %rd50, 15;
	setp.lt.u64 	%p14, %rd50, 16;
	mov.f64 	%fd83, 0d0000000000000000;
	mov.b64 	%rd151, 0;
	@%p14 bra 	$L__BB0_18;
	and.b64  	%rd151, %rd50, 9223372036854775792;
	add.s64 	%rd149, %rd54, 64;
	mov.f64 	%fd83, 0d0000000000000000;
	mov.u64 	%rd150, %rd151;
$L__BB0_17:
	.pragma "nounroll";
	ld.u64 	%rd72, [%rd149+-64];
	sub.s64 	%rd73, %rd72, %rd52;
	cvt.rn.f64.s64 	%fd19, %rd73;
	fma.rn.f64 	%fd20, %fd19, %fd19, %fd83;
	ld.u64 	%rd74, [%rd149+-56];
	sub.s64 	%rd75, %rd74, %rd52;
	cvt.rn.f64.s64 	%fd21, %rd75;
	fma.rn.f64 	%fd22, %fd21, %fd21, %fd20;
	ld.u64 	%rd76, [%rd149+-48];
	sub.s64 	%rd77, %rd76, %rd52;
	cvt.rn.f64.s64 	%fd23, %rd77;
	fma.rn.f64 	%fd24, %fd23, %fd23, %fd22;
	ld.u64 	%rd78, [%rd149+-40];
	sub.s64 	%rd79, %rd78, %rd52;
	cvt.rn.f64.s64 	%fd25, %rd79;
	fma.rn.f64 	%fd26, %fd25, %fd25, %fd24;
	ld.u64 	%rd80, [%rd149+-32];
	sub.s64 	%rd81, %rd80, %rd52;
	cvt.rn.f64.s64 	%fd27, %rd81;
	fma.rn.f64 	%fd28, %fd27, %fd27, %fd26;
	ld.u64 	%rd82, [%rd149+-24];
	sub.s64 	%rd83, %rd82, %rd52;
	cvt.rn.f64.s64 	%fd29, %rd83;
	fma.rn.f64 	%fd30, %fd29, %fd29, %fd28;
	ld.u64 	%rd84, [%rd149+-16];
	sub.s64 	%rd85, %rd84, %rd52;
	cvt.rn.f64.s64 	%fd31, %rd85;
	fma.rn.f64 	%fd32, %fd31, %fd31, %fd30;
	ld.u64 	%rd86, [%rd149+-8];
	sub.s64 	%rd87, %rd86, %rd52;
	cvt.rn.f64.s64 	%fd33, %rd87;
	fma.rn.f64 	%fd34, %fd33, %fd33, %fd32;
	ld.u64 	%rd88, [%rd149];
	sub.s64 	%rd89, %rd88, %rd52;
	cvt.rn.f64.s64 	%fd35, %rd89;
	fma.rn.f64 	%fd36, %fd35, %fd35, %fd34;
	ld.u64 	%rd90, [%rd149+8];
	sub.s64 	%rd91, %rd90, %rd52;
	cvt.rn.f64.s64 	%fd37, %rd91;
	fma.rn.f64 	%fd38, %fd37, %fd37, %fd36;
	ld.u64 	%rd92, [%rd149+16];
	sub.s64 	%rd93, %rd92, %rd52;
	cvt.rn.f64.s64 	%fd39, %rd93;
	fma.rn.f64 	%fd40, %fd39, %fd39, %fd38;
	ld.u64 	%rd94, [%rd149+24];
	sub.s64 	%rd95, %rd94, %rd52;
	cvt.rn.f64.s64 	%fd41, %rd95;
	fma.rn.f64 	%fd42, %fd41, %fd41, %fd40;
	ld.u64 	%rd96, [%rd149+32];
	sub.s64 	%rd97, %rd96, %rd52;
	cvt.rn.f64.s64 	%fd43, %rd97;
	fma.rn.f64 	%fd44, %fd43, %fd43, %fd42;
	ld.u64 	%rd98, [%rd149+40];
	sub.s64 	%rd99, %rd98, %rd52;
	cvt.rn.f64.s64 	%fd45, %rd99;
	fma.rn.f64 	%fd46, %fd45, %fd45, %fd44;
	ld.u64 	%rd100, [%rd149+48];
	sub.s64 	%rd101, %rd100, %rd52;
	cvt.rn.f64.s64 	%fd47, %rd101;
	fma.rn.f64 	%fd48, %fd47, %fd47, %fd46;
	ld.u64 	%rd102, [%rd149+56];
	sub.s64 	%rd103, %rd102, %rd52;
	cvt.rn.f64.s64 	%fd49, %rd103;
	fma.rn.f64 	%fd83, %fd49, %fd49, %fd48;
	add.s64 	%rd150, %rd150, -16;
	add.s64 	%rd149, %rd149, 128;
	setp.ne.s64 	%p15, %rd150, 0;
	@%p15 bra 	$L__BB0_17;
$L__BB0_18:
	setp.eq.s64 	%p16, %rd21, 0;
	@%p16 bra 	$L__BB0_27;
	and.b64  	%rd38, %rd50, 7;
	setp.lt.u64 	%p17, %rd21, 8;
	@%p17 bra 	$L__BB0_21;
	shl.b64 	%rd104, %rd151, 3;
	add.s64 	%rd105, %rd54, %rd104;
	ld.u64 	%rd106, [%rd105];
	sub.s64 	%rd107, %rd106, %rd52;
	cvt.rn.f64.s64 	%fd51, %rd107;
	fma.rn.f64 	%fd52, %fd51, %fd51, %fd83;
	ld.u64 	%rd108, [%rd105+8];
	sub.s64 	%rd109, %rd108, %rd52;
	cvt.rn.f64.s64 	%fd53, %rd109;
	fma.rn.f64 	%fd54, %fd53, %fd53, %fd52;
	ld.u64 	%rd110, [%rd105+16];
	sub.s64 	%rd111, %rd110, %rd52;
	cvt.rn.f64.s64 	%fd55, %rd111;
	fma.rn.f64 	%fd56, %fd55, %fd55, %fd54;
	ld.u64 	%rd112, [%rd105+24];
	sub.s64 	%rd113, %rd112, %rd52;
	cvt.rn.f64.s64 	%fd57, %rd113;
	fma.rn.f64 	%fd58, %fd57, %fd57, %fd56;
	ld.u64 	%rd114, [%rd105+32];
	sub.s64 	%rd115, %rd114, %rd52;
	cvt.rn.f64.s64 	%fd59, %rd115;
	fma.rn.f64 	%fd60, %fd59, %fd59, %fd58;
	ld.u64 	%rd116, [%rd105+40];
	sub.s64 	%rd117, %rd116, %rd52;
	cvt.rn.f64.s64 	%fd61, %rd117;
	fma.rn.f64 	%fd62, %fd61, %fd61, %fd60;
	ld.u64 	%rd118, [%rd105+48];
	sub.s64 	%rd119, %rd118, %rd52;
	cvt.rn.f64.s64 	%fd63, %rd119;
	fma.rn.f64 	%fd64, %fd63, %fd63, %fd62;
	ld.u64 	%rd120, [%rd105+56];
	sub.s64 	%rd121, %rd120, %rd52;
	cvt.rn.f64.s64 	%fd65, %rd121;
	fma.rn.f64 	%fd83, %fd65, %fd65, %fd64;
	add.s64 	%rd151, %rd151, 8;
$L__BB0_21:
	setp.eq.s64 	%p18, %rd38, 0;
	@%p18 bra 	$L__BB0_27;
	and.b64  	%rd154, %rd50, 3;
	setp.lt.u64 	%p19, %rd38, 4;
	@%p19 bra 	$L__BB0_24;
	shl.b64 	%rd122, %rd151, 3;
	add.s64 	%rd123, %rd54, %rd122;
	ld.u64 	%rd124, [%rd123];
	sub.s64 	%rd125, %rd124, %rd52;
	cvt.rn.f64.s64 	%fd67, %rd125;
	fma.rn.f64 	%fd68, %fd67, %fd67, %fd83;
	ld.u64 	%rd126, [%rd123+8];
	sub.s64 	%rd127, %rd126, %rd52;
	cvt.rn.f64.s64 	%fd69, %rd127;
	fma.rn.f64 	%fd70, %fd69, %fd69, %fd68;
	ld.u64 	%rd128, [%rd123+16];
	sub.s64 	%rd129, %rd128, %rd52;
	cvt.rn.f64.s64 	%fd71, %rd129;
	fma.rn.f64 	%fd72, %fd71, %fd71, %fd70;
	ld.u64 	%rd130, [%rd123+24];
	sub.s64 	%rd131, %rd130, %rd52;
	cvt.rn.f64.s64 	%fd73, %rd131;
	fma.rn.f64 	%fd83, %fd73, %fd73, %fd72;
	add.s64 	%rd151, %rd151, 4;
$L__BB0_24:
	setp.eq.s64 	%p20, %rd154, 0;
	@%p20 bra 	$L__BB0_27;
	shl.b64 	%rd132, %rd151, 3;
	add.s64 	%rd155, %rd54, %rd132;
$L__BB0_26:
	.pragma "nounroll";
	ld.u64 	%rd133, [%rd155];
	sub.s64 	%rd134, %rd133, %rd52;
	cvt.rn.f64.s64 	%fd74, %rd134;
	fma.rn.f64 	%fd83, %fd74, %fd74, %fd83;
	add.s64 	%rd155, %rd155, 8;
	add.s64 	%rd154, %rd154, -1;
	setp.ne.s64 	%p21, %rd154, 0;
	@%p21 bra 	$L__BB0_26;
$L__BB0_27:
	setp.lt.f64 	%p22, %fd83, %fd14;
	selp.b64 	%rd135, 1, 5, %p22;
	cvta.to.global.u64 	%rd136, %rd49;
	mul.wide.s32 	%rd137, %r1, 8;
	add.s64 	%rd138, %rd136, %rd137;
	st.global.u64 	[%rd138], %rd135;
	ret;
$L__BB0_28:
	cvt.s64.s32 	%rd25, %r12;
	or.b64  	%rd66, %rd25, %rd51;
	and.b64  	%rd67, %rd66, -4294967296;
	setp.ne.s64 	%p11, %rd67, 0;
	@%p11 bra 	$L__BB0_30;
	cvt.u32.u64 	%r7, %rd51;
	cvt.u32.u64 	%r8, %rd25;
	div.u32 	%r9, %r8, %r7;
	mul.lo.s32 	%r10, %r9, %r7;
	sub.s32 	%r11, %r8, %r10;
	cvt.u64.u32 	%rd147, %r9;
	cvt.u64.u32 	%rd148, %r11;
	bra.uni 	$L__BB0_31;
$L__BB0_30:
	div.s64 	%rd147, %rd25, %rd51;
	mul.lo.s64 	%rd68, %rd147, %rd51;
	sub.s64 	%rd148, %rd25, %rd68;
$L__BB0_31:
	cvt.u32.u64 	%r12, %rd147;
	shl.b64 	%rd69, %rd146, 3;
	add.s64 	%rd70, %rd54, %rd69;
	st.u64 	[%rd70], %rd148;
	add.s64 	%rd146, %rd146, 1;
	setp.eq.s32 	%p12, %r12, 0;
	@%p12 bra 	$L__BB0_14;
	bra.uni 	$L__BB0_28;

}


// ===== COMPILED SASS (sm_100) =====

	.target	sm_100

	.elftype	@"ET_EXEC"


//--------------------- .note.nv.tkinfo           --------------------------
	.section	.note.nv.tkinfo,"",@"SHT_NOTE"
	.sectionflags	@"SHF_NOTE_NV_TKINFO"
	.tkinfo
        /*0018*/ 	.word	0x00000002
        /*0030*/ 	.string	""
        /*0030*/ 	.string	"ptxas"
        /*0030*/ 	.string	"Cuda compilation tools, release 13.0, V13.0.88"
        /*0030*/ 	.string	"Build cuda_13.0.r13.0/compiler.36424714_0"
        /*0030*/ 	.string	"-arch sm_100 -m 64 "



//--------------------- .note.nv.cuinfo           --------------------------
	.section	.note.nv.cuinfo,"",@"SHT_NOTE"
	.sectionflags	@"SHF_NOTE_NV_CUINFO"
        /*0018*/ 	.short	0x0002
        /*001a*/ 	.short	0x0064
        /*001c*/ 	.short	0x0082
	.zero		2


//--------------------- .nv.info                  --------------------------
	.section	.nv.info,"",@"SHT_CUDA_INFO"
	.align	4


	//----- nvinfo : EIATTR_REGCOUNT
	.align		4
        /*0000*/ 	.byte	0x04, 0x2f
        /*0002*/ 	.short	(.L_1 - .L_0)
	.align		4
.L_0:
        /*0004*/ 	.word	index@(_Z9cudaShootPllldll)
        /*0008*/ 	.word	0x00000020


	//----- nvinfo : EIATTR_FRAME_SIZE
	.align		4
.L_1:
        /*000c*/ 	.byte	0x04, 0x11
        /*000e*/ 	.short	(.L_3 - .L_2)
	.align		4
.L_2:
        /*0010*/ 	.word	index@($__internal_0_$__cuda_sm20_div_s64)
        /*0014*/ 	.word	0x00000000


	//----- nvinfo : EIATTR_FRAME_SIZE
	.align		4
.L_3:
        /*0018*/ 	.byte	0x04, 0x11
        /*001a*/ 	.short	(.L_5 - .L_4)
	.align		4
.L_4:
        /*001c*/ 	.word	index@(_Z9cudaShootPllldll)
        /*0020*/ 	.word	0x00000000


	//----- nvinfo : EIATTR_MIN_STACK_SIZE
	.align		4
.L_5:
        /*0024*/ 	.byte	0x04, 0x12
        /*0026*/ 	.short	(.L_7 - .L_6)
	.align		4
.L_6:
        /*0028*/ 	.word	index@(_Z9cudaShootPllldll)
        /*002c*/ 	.word	0x00000000
.L_7:


//--------------------- .nv.compat                --------------------------
	.section	.nv.compat,"",@"SHT_CUDA_COMPAT_INFO"
	.align	4
        /*0000*/ 	.byte	0x02, 0x09, 0x00, 0x00, 0x02, 0x02, 0x01, 0x00, 0x02, 0x05, 0x05, 0x00, 0x03, 0x07, 0x01, 0x01
        /*0010*/ 	.byte	0x02, 0x03, 0x00, 0x00, 0x02, 0x06, 0x01, 0x00, 0x04, 0x0b, 0x08, 0x00, 0x01, 0x00, 0x00, 0x00
        /*0020*/ 	.byte	0x00, 0x00, 0x00, 0x00


//--------------------- .nv.info._Z9cudaShootPllldll --------------------------
	.section	.nv.info._Z9cudaShootPllldll,"",@"SHT_CUDA_INFO"
	.sectionflags	@""
	.align	4


	//----- nvinfo : EIATTR_CUDA_API_VERSION
	.align		4
        /*0000*/ 	.byte	0x04, 0x37
        /*0002*/ 	.short	(.L_9 - .L_8)
.L_8:
        /*0004*/ 	.word	0x00000082


	//----- nvinfo : EIATTR_KPARAM_INFO
	.align		4
.L_9:
        /*0008*/ 	.byte	0x04, 0x17
        /*000a*/ 	.short	(.L_11 - .L_10)
.L_10:
        /*000c*/ 	.word	0x00000000
        /*0010*/ 	.short	0x0005
        /*0012*/ 	.short	0x0028
        /*0014*/ 	.byte	0x00, 0xf0, 0x21, 0x00


	//----- nvinfo : EIATTR_KPARAM_INFO
	.align		4
.L_11:
        /*0018*/ 	.byte	0x04, 0x17
        /*001a*/ 	.short	(.L_13 - .L_12)
.L_12:
        /*001c*/ 	.word	0x00000000
        /*0020*/ 	.short	0x0004
        /*0022*/ 	.short	0x0020
        /*0024*/ 	.byte	0x00, 0xf0, 0x21, 0x00


	//----- nvinfo : EIATTR_KPARAM_INFO
	.align		4
.L_13:
        /*0028*/ 	.byte	0x04, 0x17
        /*002a*/ 	.short	(.L_15 - .L_14)
.L_14:
        /*002c*/ 	.word	0x00000000
        /*0030*/ 	.short	0x0003
        /*0032*/ 	.short	0x0018
        /*0034*/ 	.byte	0x00, 0xf0, 0x21, 0x00


	//----- nvinfo : EIATTR_KPARAM_INFO
	.align		4
.L_15:
        /*0038*/ 	.byte	0x04, 0x17
        /*003a*/ 	.short	(.L_17 - .L_16)
.L_16:
        /*003c*/ 	.word	0x00000000
        /*0040*/ 	.short	0x0002
        /*0042*/ 	.short	0x0010
        /*0044*/ 	.byte	0x00, 0xf0, 0x21, 0x00


	//----- nvinfo : EIATTR_KPARAM_INFO
	.align		4
.L_17:
        /*0048*/ 	.byte	0x04, 0x17
        /*004a*/ 	.short	(.L_19 - .L_18)
.L_18:
        /*004c*/ 	.word	0x00000000
        /*0050*/ 	.short	0x0001
        /*0052*/ 	.short	0x0008
        /*0054*/ 	.byte	0x00, 0xf0, 0x21, 0x00


	//----- nvinfo : EIATTR_KPARAM_INFO
	.align		4
.L_19:
        /*0058*/ 	.byte	0x04, 0x17
        /*005a*/ 	.short	(.L_21 - .L_20)
.L_20:
        /*005c*/ 	.word	0x00000000
        /*0060*/ 	.short	0x0000
        /*0062*/ 	.short	0x0000
        /*0064*/ 	.byte	0x00, 0xf5, 0x21, 0x00


	//----- nvinfo : EIATTR_SPARSE_MMA_MASK
	.align		4
.L_21:
        /*0068*/ 	.byte	0x03, 0x50
        /*006a*/ 	.short	0x0000


	//----- nvinfo : EIATTR_MAXREG_COUNT
	.align		4
        /*006c*/ 	.byte	0x03, 0x1b
        /*006e*/ 	.short	0x00ff


	//----- nvinfo : EIATTR_EXTERNS
	.align		4
        /*0070*/ 	.byte	0x04, 0x0f
        /*0072*/ 	.short	(.L_23 - .L_22)


	//   ....[0]....
	.align		4
.L_22:
        /*0074*/ 	.word	index@(malloc)


	//----- nvinfo : EIATTR_MERCURY_ISA_VERSION
	.align		4
.L_23:
        /*0078*/ 	.byte	0x03, 0x5f
        /*007a*/ 	.short	0x0101


	//----- nvinfo : EIATTR_VRC_CTA_INIT_COUNT
	.align		4
        /*007c*/ 	.byte	0x02, 0x4a
	.zero		1
	.zero		1


	//----- nvinfo : EIATTR_SYSCALL_OFFSETS
	.align		4
        /*0080*/ 	.byte	0x04, 0x46
        /*0082*/ 	.short	(.L_25 - .L_24)


	//   ....[0]....
.L_24:
        /*0084*/ 	.word	0x00000100


	//----- nvinfo : EIATTR_EXIT_INSTR_OFFSETS
	.align		4
.L_25:
        /*0088*/ 	.byte	0x04, 0x1c
        /*008a*/ 	.short	(.L_27 - .L_26)


	//   ....[0]....
.L_26:
        /*008c*/ 	.word	0x00001d40


	//----- nvinfo : EIATTR_CRS_STACK_SIZE
	.align		4
.L_27:
        /*0090*/ 	.byte	0x04, 0x1e
        /*0092*/ 	.short	(.L_29 - .L_28)
.L_28:
        /*0094*/ 	.word	0x00000000


	//----- nvinfo : EIATTR_CBANK_PARAM_SIZE
	.align		4
.L_29:
        /*0098*/ 	.byte	0x03, 0x19
        /*009a*/ 	.short	0x0030


	//----- nvinfo : EIATTR_PARAM_CBANK
	.align		4
        /*009c*/ 	.byte	0x04, 0x0a
        /*009e*/ 	.short	(.L_31 - .L_30)
	.align		4
.L_30:
        /*00a0*/ 	.word	index@(.nv.constant0._Z9cudaShootPllldll)
        /*00a4*/ 	.short	0x0380
        /*00a6*/ 	.short	0x0030


	//----- nvinfo : EIATTR_SW_WAR
	.align		4
.L_31:
        /*00a8*/ 	.byte	0x04, 0x36
        /*00aa*/ 	.short	(.L_33 - .L_32)
.L_32:
        /*00ac*/ 	.word	0x00000008
.L_33:


//--------------------- .nv.callgraph             --------------------------
	.section	.nv.callgraph,"",@"SHT_CUDA_CALLGRAPH"
	.align	4
	.sectionentsize	8
	.align		4
        /*0000*/ 	.word	0x00000000
	.align		4
        /*0004*/ 	.word	0xffffffff
	.align		4
        /*0008*/ 	.word	index@(_Z9cudaShootPllldll)
	.align		4
        /*000c*/ 	.word	index@(malloc)
	.align		4
        /*0010*/ 	.word	0x00000000
	.align		4
        /*0014*/ 	.word	0xfffffffe
	.align		4
        /*0018*/ 	.word	0x00000000
	.align		4
        /*001c*/ 	.word	0xfffffffd
	.align		4
        /*0020*/ 	.word	0x00000000
	.align		4
        /*0024*/ 	.word	0xfffffffc


//--------------------- .nv.constant4             --------------------------
	.section	.nv.constant4,"a",@progbits
	.align	8
	.align		8
.nv.constant4:
        /*0000*/ 	.dword	malloc


//--------------------- .text._Z9cudaShootPllldll --------------------------
	.section	.text._Z9cudaShootPllldll,"ax",@progbits
	.align	128
        .global         _Z9cudaShootPllldll
        .type           _Z9cudaShootPllldll,@function
        .size           _Z9cudaShootPllldll,(.L_x_22 - _Z9cudaShootPllldll)
        .other          _Z9cudaShootPllldll,@"STO_CUDA_ENTRY STV_DEFAULT"
_Z9cudaShootPllldll:
.text._Z9cudaShootPllldll:
[----:B------:R-:W0:Y:S01]  /*0000*/  LDC R1, c[0x0][0x37c] ;  /* 0x0000df00ff017b82 */ /* 0x000e220000000800 */
[----:B------:R-:W1:Y:S01]  /*0010*/  S2R R2, SR_CTAID.X ;  /* 0x0000000000027919 */ /* 0x000e620000002500 */
[----:B------:R-:W2:Y:S01]  /*0020*/  LDCU.64 UR4, c[0x0][0x388] ;  /* 0x00007100ff0477ac */ /* 0x000ea20008000a00 */
[----:B------:R-:W-:Y:S01]  /*0030*/  MOV R0, 0x0 ;  /* 0x0000000000007802 */ /* 0x000fe20000000f00 */
[----:B------:R-:W1:Y:S01]  /*0040*/  S2R R3, SR_TID.X ;  /* 0x0000000000037919 */ /* 0x000e620000002100 */
[----:B------:R-:W1:Y:S03]  /*0050*/  LDCU UR6, c[0x0][0x360] ;  /* 0x00006c00ff0677ac */ /* 0x000e660008000800 */
[----:B------:R3:W4:Y:S01]  /*0060*/  LDC.64 R6, c[0x4][R0] ;  /* 0x0100000000067b82 */ /* 0x0007220000000a00 */
[----:B------:R-:W0:Y:S01]  /*0070*/  LDCU UR38, c[0x0][0x394] ;  /* 0x00007280ff2677ac */ /* 0x000e220008000800 */
[----:B------:R-:W0:Y:S01]  /*0080*/  LDCU UR39, c[0x0][0x390] ;  /* 0x00007200ff2777ac */ /* 0x000e220008000800 */
[----:B------:R-:W0:Y:S01]  /*0090*/  LDCU.64 UR36, c[0x0][0x390] ;  /* 0x00007200ff2477ac */ /* 0x000e220008000a00 */
[----:B--2---:R-:W-:-:S02]  /*00a0*/  USHF.L.U32 UR7, UR4, 0x3, URZ ;  /* 0x0000000304077899 */ /* 0x004fc400080006ff */
[----:B------:R-:W-:-:S04]  /*00b0*/  USHF.L.U64.HI UR4, UR4, 0x3, UR5 ;  /* 0x0000000304047899 */ /* 0x000fc80008010205 */
[----:B------:R-:W-:Y:S02]  /*00c0*/  IMAD.U32 R4, RZ, RZ, UR7 ;  /* 0x00000007ff047e24 */ /* 0x000fe4000f8e00ff */
[----:B------:R-:W-:Y:S02]  /*00d0*/  IMAD.U32 R5, RZ, RZ, UR4 ;  /* 0x00000004ff057e24 */ /* 0x000fe4000f8e00ff */
[----:B-1-3--:R-:W-:-:S07]  /*00e0*/  IMAD R2, R2, UR6, R3 ;  /* 0x0000000602027c24 */ /* 0x00afce000f8e0203 */
[----:B------:R-:W-:-:S07]  /*00f0*/  LEPC R20, `(.L_x_0) ;  /* 0x000000001014794e */ /* 0x000fce0000000000 */
[----:B0---4-:R-:W-:Y:S05]  /*0100*/  CALL.ABS.NOINC R6 ;  /* 0x0000000006007343 */ /* 0x011fea0003c00000 */
.L_x_0:
[----:B------:R-:W0:Y:S08]  /*0110*/  LDC.64 R8, c[0x0][0x388] ;  /* 0x0000e200ff087b82 */ /* 0x000e300000000a00 */
[----:B------:R-:W1:Y:S01]  /*0120*/  LDC.64 R6, c[0x0][0x358] ;  /* 0x0000d600ff067b82 */ /* 0x000e620000000a00 */
[----:B0-----:R-:W-:-:S04]  /*0130*/  ISETP.GE.U32.AND P0, PT, R8, 0x1, PT ;  /* 0x000000010800780c */ /* 0x001fc80003f06070 */
[----:B------:R-:W-:-:S13]  /*0140*/  ISETP.GE.AND.EX P0, PT, R9, RZ, PT, P0 ;  /* 0x000000ff0900720c */ /* 0x000fda0003f06300 */
[----:B-1----:R-:W-:Y:S05]  /*0150*/  @!P0 BRA `(.L_x_1) ;  /* 0x0000000800508947 */ /* 0x002fea0003800000 */
[C---:B------:R-:W-:Y:S02]  /*0160*/  ISETP.GE.U32.AND P1, PT, R8.reuse, 0x10, PT ;  /* 0x000000100800780c */ /* 0x040fe40003f26070 */
[----:B------:R-:W-:Y:S02]  /*0170*/  CS2R R14, SRZ ;  /* 0x00000000000e7805 */ /* 0x000fe4000001ff00 */
[----:B------:R-:W-:Y:S02]  /*0180*/  LOP3.LUT R16, R8, 0xf, RZ, 0xc0, !PT ;  /* 0x0000000f08107812 */ /* 0x000fe400078ec0ff */
[----:B------:R-:W-:Y:S02]  /*0190*/  ISETP.GE.U32.AND.EX P1, PT, R9, RZ, PT, P1 ;  /* 0x000000ff0900720c */ /* 0x000fe40003f26110 */
[----:B------:R-:W-:-:S04]  /*01a0*/  ISETP.NE.U32.AND P0, PT, R16, RZ, PT ;  /* 0x000000ff1000720c */ /* 0x000fc80003f05070 */
[----:B------:R-:W-:-:S07]  /*01b0*/  ISETP.NE.AND.EX P0, PT, RZ, RZ, PT, P0 ;  /* 0x000000ffff00720c */ /* 0x000fce0003f05300 */
[----:B------:R-:W-:Y:S06]  /*01c0*/  @!P1 BRA `(.L_x_2) ;  /* 0x0000000400049947 */ /* 0x000fec0003800000 */
[----:B------:R-:W-:Y:S01]  /*01d0*/  IADD3 R12, P1, PT, R4, 0x40, RZ ;  /* 0x00000040040c7810 */ /* 0x000fe20007f3e0ff */
[----:B------:R-:W-:Y:S01]  /*01e0*/  BSSY.RECONVERGENT B0, `(.L_x_2) ;  /* 0x000003f000007945 */ /* 0x000fe20003800200 */
[----:B------:R-:W-:Y:S02]  /*01f0*/  LOP3.LUT R14, R8, 0xfffffff0, RZ, 0xc0, !PT ;  /* 0xfffffff0080e7812 */ /* 0x000fe400078ec0ff */
[----:B------:R-:W-:Y:S01]  /*0200*/  LOP3.LUT R15, R9, 0x7fffffff, RZ, 0xc0, !PT ;  /* 0x7fffffff090f7812 */ /* 0x000fe200078ec0ff */
[----:B------:R-:W-:Y:S02]  /*0210*/  IMAD.X R13, RZ, RZ, R5, P1 ;  /* 0x000000ffff0d7224 */ /* 0x000fe400008e0605 */
[----:B------:R-:W-:Y:S02]  /*0220*/  IMAD.MOV.U32 R0, RZ, RZ, R14 ;  /* 0x000000ffff007224 */ /* 0x000fe400078e000e */
[----:B------:R-:W-:-:S07]  /*0230*/  IMAD.MOV.U32 R3, RZ, RZ, R15 ;  /* 0x000000ffff037224 */ /* 0x000fce00078e000f */
.L_x_3:
[----:B------:R-:W-:Y:S01]  /*0240*/  IADD3 R0, P1, PT, R0, -0x10, RZ ;  /* 0xfffffff000007810 */ /* 0x000fe20007f3e0ff */
[----:B0-----:R-:W-:Y:S01]  /*0250*/  IMAD.MOV.U32 R10, RZ, RZ, R12 ;  /* 0x000000ffff0a7224 */ /* 0x001fe200078e000c */
[----:B------:R-:W-:Y:S01]  /*0260*/  R2UR UR4, R6 ;  /* 0x00000000060472ca */ /* 0x000fe200000e0000 */
[----:B------:R-:W-:Y:S01]  /*0270*/  IMAD.MOV.U32 R11, RZ, RZ, R13 ;  /* 0x000000ffff0b7224 */ /* 0x000fe200078e000d */
[----:B------:R-:W-:Y:S02]  /*0280*/  IADD3.X R3, PT, PT, R3, -0x1, RZ, P1, !PT ;  /* 0xffffffff03037810 */ /* 0x000fe40000ffe4ff */
[----:B------:R-:W-:Y:S02]  /*0290*/  ISETP.NE.U32.AND P1, PT, R0, RZ, PT ;  /* 0x000000ff0000720c */ /* 0x000fe40003f25070 */
[----:B------:R-:W-:Y:S02]  /*02a0*/  R2UR UR5, R7 ;  /* 0x00000000070572ca */ /* 0x000fe400000e0000 */
[----:B------:R-:W-:-:S02]  /*02b0*/  R2UR UR6, R6 ;  /* 0x00000000060672ca */ /* 0x000fc400000e0000 */
[C---:B------:R-:W-:Y:S02]  /*02c0*/  R2UR UR7, R7.reuse ;  /* 0x00000000070772ca */ /* 0x040fe400000e0000 */
[C---:B------:R-:W-:Y:S02]  /*02d0*/  R2UR UR8, R6.reuse ;  /* 0x00000000060872ca */ /* 0x040fe400000e0000 */
[C---:B------:R-:W-:Y:S02]  /*02e0*/  R2UR UR9, R7.reuse ;  /* 0x00000000070972ca */ /* 0x040fe400000e0000 */
[C---:B------:R-:W-:Y:S02]  /*02f0*/  R2UR UR10, R6.reuse ;  /* 0x00000000060a72ca */ /* 0x040fe400000e0000 */
[----:B------:R-:W-:Y:S01]  /*0300*/  R2UR UR11, R7 ;  /* 0x00000000070b72ca */ /* 0x000fe200000e0000 */
[----:B------:R0:W-:Y:S01]  /*0310*/  ST.E.64 desc[UR4][R10.64+-0x40], RZ ;  /* 0xffffc0ff0a007985 */ /* 0x0001e2000c101b04 */
[----:B------:R-:W-:-:S02]  /*0320*/  R2UR UR12, R6 ;  /* 0x00000000060c72ca */ /* 0x000fc400000e0000 */
[C---:B------:R-:W-:Y:S01]  /*0330*/  R2UR UR13, R7.reuse ;  /* 0x00000000070d72ca */ /* 0x040fe200000e0000 */
[----:B------:R0:W-:Y:S01]  /*0340*/  ST.E.64 desc[UR6][R10.64+-0x38], RZ ;  /* 0xffffc8ff0a007985 */ /* 0x0001e2000c101b06 */
[C---:B------:R-:W-:Y:S02]  /*0350*/  R2UR UR14, R6.reuse ;  /* 0x00000000060e72ca */ /* 0x040fe400000e0000 */
[C---:B------:R-:W-:Y:S01]  /*0360*/  R2UR UR15, R7.reuse ;  /* 0x00000000070f72ca */ /* 0x040fe200000e0000 */
[----:B------:R0:W-:Y:S01]  /*0370*/  ST.E.64 desc[UR8][R10.64+-0x30], RZ ;  /* 0xffffd0ff0a007985 */ /* 0x0001e2000c101b08 */
        /* <DEDUP_REMOVED lines=27> */
[----:B------:R-:W-:Y:S02]  /*0530*/  R2UR UR34, R6 ;  /* 0x00000000062272ca */ /* 0x000fe400000e0000 */
[----:B------:R-:W-:Y:S01]  /*0540*/  R2UR UR35, R7 ;  /* 0x00000000072372ca */ /* 0x000fe200000e0000 */
[----:B------:R0:W-:Y:S01]  /*0550*/  ST.E.64 desc[UR28][R10.64+0x20], RZ ;  /* 0x000020ff0a007985 */ /* 0x0001e2000c101b1c */
[----:B------:R-:W-:-:S02]  /*0560*/  ISETP.NE.AND.EX P1, PT, R3, RZ, PT, P1 ;  /* 0x000000ff0300720c */ /* 0x000fc40003f25310 */
[----:B------:R-:W-:Y:S01]  /*0570*/  IADD3 R12, P2, PT, R10, 0x80, RZ ;  /* 0x000000800a0c7810 */ /* 0x000fe20007f5e0ff */
[----:B------:R0:W-:Y:S04]  /*0580*/  ST.E.64 desc[UR30][R10.64+0x28], RZ ;  /* 0x000028ff0a007985 */ /* 0x0001e8000c101b1e */
[----:B------:R0:W-:Y:S01]  /*0590*/  ST.E.64 desc[UR32][R10.64+0x30], RZ ;  /* 0x000030ff0a007985 */ /* 0x0001e2000c101b20 */
[----:B------:R-:W-:-:S03]  /*05a0*/  IMAD.X R13, RZ, RZ, R11, P2 ;  /* 0x000000ffff0d7224 */ /* 0x000fc600010e060b */
[----:B------:R0:W-:Y:S02]  /*05b0*/  ST.E.64 desc[UR34][R10.64+0x38], RZ ;  /* 0x000038ff0a007985 */ /* 0x0001e4000c101b22 */
[----:B------:R-:W-:Y:S05]  /*05c0*/  @P1 BRA `(.L_x_3) ;  /* 0xfffffffc001c1947 */ /* 0x000fea000383ffff */
[----:B------:R-:W-:Y:S05]  /*05d0*/  BSYNC.RECONVERGENT B0 ;  /* 0x0000000000007941 */ /* 0x000fea0003800200 */
.L_x_2:
[----:B------:R-:W-:Y:S04]  /*05e0*/  BSSY.RECONVERGENT B0, `(.L_x_1) ;  /* 0x000004b000007945 */ /* 0x000fe80003800200 */
[----:B------:R-:W-:Y:S05]  /*05f0*/  @!P0 BRA `(.L_x_4) ;  /* 0x0000000400248947 */ /* 0x000fea0003800000 */
[----:B------:R-:W-:Y:S02]  /*0600*/  ISETP.GE.U32.AND P0, PT, R16, 0x8, PT ;  /* 0x000000081000780c */ /* 0x000fe40003f06070 */
[----:B------:R-:W-:Y:S02]  /*0610*/  LOP3.LUT R0, R8, 0x7, RZ, 0xc0, !PT ;  /* 0x0000000708007812 */ /* 0x000fe400078ec0ff */
[----:B------:R-:W-:Y:S02]  /*0620*/  ISETP.GE.U32.AND.EX P0, PT, RZ, RZ, PT, P0 ;  /* 0x000000ffff00720c */ /* 0x000fe40003f06100 */
[----:B------:R-:W-:-:S04]  /*0630*/  ISETP.NE.U32.AND P1, PT, R0, RZ, PT ;  /* 0x000000ff0000720c */ /* 0x000fc80003f25070 */
[----:B------:R-:W-:-:S07]  /*0640*/  ISETP.NE.AND.EX P1, PT, RZ, RZ, PT, P1 ;  /* 0x000000ffff00720c */ /* 0x000fce0003f25310 */
[----:B------:R-:W-:Y:S06]  /*0650*/  @!P0 BRA `(.L_x_5) ;  /* 0x0000000000708947 */ /* 0x000fec0003800000 */
[C---:B------:R-:W-:Y:S02]  /*0660*/  R2UR UR4, R6.reuse ;  /* 0x00000000060472ca */ /* 0x040fe400000e0000 */
[C---:B------:R-:W-:Y:S02]  /*0670*/  R2UR UR5, R7.reuse ;  /* 0x00000000070572ca */ /* 0x040fe400000e0000 */
[C---:B------:R-:W-:Y:S02]  /*0680*/  R2UR UR6, R6.reuse ;  /* 0x00000000060672ca */ /* 0x040fe400000e0000 */
[C---:B------:R-:W-:Y:S02]  /*0690*/  R2UR UR7, R7.reuse ;  /* 0x00000000070772ca */ /* 0x040fe400000e0000 */
[----:B------:R-:W-:Y:S02]  /*06a0*/  R2UR UR8, R6 ;  /* 0x00000000060872ca */ /* 0x000fe400000e0000 */
[----:B------:R-:W-:-:S02]  /*06b0*/  R2UR UR9, R7 ;  /* 0x00000000070972ca */ /* 0x000fc400000e0000 */
        /* <DEDUP_REMOVED lines=8> */
[----:B------:R-:W-:Y:S02]  /*0740*/  R2UR UR18, R6 ;  /* 0x00000000061272ca */ /* 0x000fe400000e0000 */
[----:B------:R-:W-:Y:S02]  /*0750*/  R2UR UR19, R7 ;  /* 0x00000000071372ca */ /* 0x000fe400000e0000 */
[----:B0-----:R-:W-:-:S04]  /*0760*/  LEA R10, P0, R14, R4, 0x3 ;  /* 0x000000040e0a7211 */ /* 0x001fc800078018ff */
[C---:B------:R-:W-:Y:S02]  /*0770*/  LEA.HI.X R11, R14.reuse, R5, R15, 0x3, P0 ;  /* 0x000000050e0b7211 */ /* 0x040fe400000f1c0f */
[----:B------:R-:W-:-:S03]  /*0780*/  IADD3 R14, P0, PT, R14, 0x8, RZ ;  /* 0x000000080e0e7810 */ /* 0x000fc60007f1e0ff */
[----:B------:R1:W-:Y:S02]  /*0790*/  ST.E.64 desc[UR4][R10.64], RZ ;  /* 0x000000ff0a007985 */ /* 0x0003e4000c101b04 */
[----:B------:R-:W-:Y:S02]  /*07a0*/  IMAD.X R15, RZ, RZ, R15, P0 ;  /* 0x000000ffff0f7224 */ /* 0x000fe400000e060f */
[----:B------:R1:W-:Y:S04]  /*07b0*/  ST.E.64 desc[UR6][R10.64+0x8], RZ ;  /* 0x000008ff0a007985 */ /* 0x0003e8000c101b06 */
[----:B------:R1:W-:Y:S04]  /*07c0*/  ST.E.64 desc[UR8][R10.64+0x10], RZ ;  /* 0x000010ff0a007985 */ /* 0x0003e8000c101b08 */
[----:B------:R1:W-:Y:S04]  /*07d0*/  ST.E.64 desc[UR10][R10.64+0x18], RZ ;  /* 0x000018ff0a007985 */ /* 0x0003e8000c101b0a */
[----:B------:R1:W-:Y:S04]  /*07e0*/  ST.E.64 desc[UR12][R10.64+0x20], RZ ;  /* 0x000020ff0a007985 */ /* 0x0003e8000c101b0c */
[----:B------:R1:W-:Y:S04]  /*07f0*/  ST.E.64 desc[UR14][R10.64+0x28], RZ ;  /* 0x000028ff0a007985 */ /* 0x0003e8000c101b0e */
[----:B------:R1:W-:Y:S04]  /*0800*/  ST.E.64 desc[UR16][R10.64+0x30], RZ ;  /* 0x000030ff0a007985 */ /* 0x0003e8000c101b10 */
[----:B------:R1:W-:Y:S02]  /*0810*/  ST.E.64 desc[UR18][R10.64+0x38], RZ ;  /* 0x000038ff0a007985 */ /* 0x0003e4000c101b12 */
.L_x_5:
[----:B------:R-:W-:Y:S05]  /*0820*/  @!P1 BRA `(.L_x_4) ;  /* 0x0000000000989947 */ /* 0x000fea0003800000 */
[----:B------:R-:W-:Y:S01]  /*0830*/  ISETP.GE.U32.AND P0, PT, R0, 0x4, PT ;  /* 0x000000040000780c */ /* 0x000fe20003f06070 */
[----:B01----:R-:W-:Y:S01]  /*0840*/  IMAD.MOV.U32 R11, RZ, RZ, RZ ;  /* 0x000000ffff0b7224 */ /* 0x003fe200078e00ff */
[----:B------:R-:W-:Y:S02]  /*0850*/  LOP3.LUT R10, R8, 0x3, RZ, 0xc0, !PT ;  /* 0x00000003080a7812 */ /* 0x000fe400078ec0ff */
[----:B------:R-:W-:Y:S02]  /*0860*/  ISETP.GE.U32.AND.EX P0, PT, RZ, RZ, PT, P0 ;  /* 0x000000ffff00720c */ /* 0x000fe40003f06100 */
[----:B------:R-:W-:-:S04]  /*0870*/  ISETP.NE.U32.AND P1, PT, R10, RZ, PT ;  /* 0x000000ff0a00720c */ /* 0x000fc80003f25070 */
[----:B------:R-:W-:-:S07]  /*0880*/  ISETP.NE.AND.EX P1, PT, R11, RZ, PT, P1 ;  /* 0x000000ff0b00720c */ /* 0x000fce0003f25310 */
[----:B------:R-:W-:Y:S06]  /*0890*/  @!P0 BRA `(.L_x_6) ;  /* 0x0000000000408947 */ /* 0x000fec0003800000 */
[C---:B------:R-:W-:Y:S02]  /*08a0*/  R2UR UR4, R6.reuse ;  /* 0x00000000060472ca */ /* 0x040fe400000e0000 */
[C---:B------:R-:W-:Y:S02]  /*08b0*/  R2UR UR5, R7.reuse ;  /* 0x00000000070572ca */ /* 0x040fe400000e0000 */
[C---:B------:R-:W-:Y:S02]  /*08c0*/  R2UR UR6, R6.reuse ;  /* 0x00000000060672ca */ /* 0x040fe400000e0000 */
[C---:B------:R-:W-:Y:S02]  /*08d0*/  R2UR UR7, R7.reuse ;  /* 0x00000000070772ca */ /* 0x040fe400000e0000 */
[----:B------:R-:W-:Y:S02]  /*08e0*/  R2UR UR8, R6 ;  /* 0x00000000060872ca */ /* 0x000fe400000e0000 */
[----:B------:R-:W-:-:S02]  /*08f0*/  R2UR UR9, R7 ;  /* 0x00000000070972ca */ /* 0x000fc400000e0000 */
[----:B------:R-:W-:Y:S02]  /*0900*/  R2UR UR10, R6 ;  /* 0x00000000060a72ca */ /* 0x000fe400000e0000 */
[----:B------:R-:W-:Y:S02]  /*0910*/  R2UR UR11, R7 ;  /* 0x00000000070b72ca */ /* 0x000fe400000e0000 */
[----:B------:R-:W-:-:S04]  /*0920*/  LEA R8, P0, R14, R4, 0x3 ;  /* 0x000000040e087211 */ /* 0x000fc800078018ff */
[C---:B------:R-:W-:Y:S02]  /*0930*/  LEA.HI.X R9, R14.reuse, R5, R15, 0x3, P0 ;  /* 0x000000050e097211 */ /* 0x040fe400000f1c0f */
[----:B------:R-:W-:-:S03]  /*0940*/  IADD3 R14, P0, PT, R14, 0x4, RZ ;  /* 0x000000040e0e7810 */ /* 0x000fc60007f1e0ff */
[----:B------:R0:W-:Y:S02]  /*0950*/  ST.E.64 desc[UR4][R8.64], RZ ;  /* 0x000000ff08007985 */ /* 0x0001e4000c101b04 */
[----:B------:R-:W-:Y:S02]  /*0960*/  IMAD.X R15, RZ, RZ, R15, P0 ;  /* 0x000000ffff0f7224 */ /* 0x000fe400000e060f */
[----:B------:R0:W-:Y:S04]  /*0970*/  ST.E.64 desc[UR6][R8.64+0x8], RZ ;  /* 0x000008ff08007985 */ /* 0x0001e8000c101b06 */
[----:B------:R0:W-:Y:S04]  /*0980*/  ST.E.64 desc[UR8][R8.64+0x10], RZ ;  /* 0x000010ff08007985 */ /* 0x0001e8000c101b08 */
[----:B------:R0:W-:Y:S02]  /*0990*/  ST.E.64 desc[UR10][R8.64+0x18], RZ ;  /* 0x000018ff08007985 */ /* 0x0001e4000c101b0a */
.L_x_6:
[----:B------:R-:W-:Y:S05]  /*09a0*/  @!P1 BRA `(.L_x_4) ;  /* 0x0000000000389947 */ /* 0x000fea0003800000 */
[----:B------:R-:W-:-:S04]  /*09b0*/  LEA R0, P0, R14, R4, 0x3 ;  /* 0x000000040e007211 */ /* 0x000fc800078018ff */
[----:B------:R-:W-:-:S09]  /*09c0*/  LEA.HI.X R3, R14, R5, R15, 0x3, P0 ;  /* 0x000000050e037211 */ /* 0x000fd200000f1c0f */
.L_x_7:
[----:B------:R-:W-:Y:S01]  /*09d0*/  IADD3 R10, P0, PT, R10, -0x1, RZ ;  /* 0xffffffff0a0a7810 */ /* 0x000fe20007f1e0ff */
[----:B0-2---:R-:W-:Y:S01]  /*09e0*/  IMAD.MOV.U32 R8, RZ, RZ, R0 ;  /* 0x000000ffff087224 */ /* 0x005fe200078e0000 */
[----:B------:R-:W-:Y:S01]  /*09f0*/  R2UR UR4, R6 ;  /* 0x00000000060472ca */ /* 0x000fe200000e0000 */
[----:B------:R-:W-:Y:S01]  /*0a00*/  IMAD.MOV.U32 R9, RZ, RZ, R3 ;  /* 0x000000ffff097224 */ /* 0x000fe200078e0003 */
[----:B------:R-:W-:Y:S02]  /*0a10*/  IADD3.X R11, PT, PT, R11, -0x1, RZ, P0, !PT ;  /* 0xffffffff0b0b7810 */ /* 0x000fe400007fe4ff */
[----:B------:R-:W-:Y:S02]  /*0a20*/  ISETP.NE.U32.AND P0, PT, R10, RZ, PT ;  /* 0x000000ff0a00720c */ /* 0x000fe40003f05070 */
[----:B------:R-:W-:Y:S02]  /*0a30*/  R2UR UR5, R7 ;  /* 0x00000000070572ca */ /* 0x000fe400000e0000 */
[----:B------:R-:W-:-:S02]  /*0a40*/  ISETP.NE.AND.EX P0, PT, R11, RZ, PT, P0 ;  /* 0x000000ff0b00720c */ /* 0x000fc40003f05300 */
[----:B------:R-:W-:-:S05]  /*0a50*/  IADD3 R0, P1, PT, R0, 0x8, RZ ;  /* 0x0000000800007810 */ /* 0x000fca0007f3e0ff */
[----:B------:R-:W-:-:S04]  /*0a60*/  IMAD.X R3, RZ, RZ, R3, P1 ;  /* 0x000000ffff037224 */ /* 0x000fc800008e0603 */
[----:B------:R2:W-:Y:S02]  /*0a70*/  ST.E.64 desc[UR4][R8.64], RZ ;  /* 0x000000ff08007985 */ /* 0x0005e4000c101b04 */
[----:B------:R-:W-:Y:S05]  /*0a80*/  @P0 BRA `(.L_x_7) ;  /* 0xfffffffc00d00947 */ /* 0x000fea000383ffff */
.L_x_4:
[----:B------:R-:W-:Y:S05]  /*0a90*/  BSYNC.RECONVERGENT B0 ;  /* 0x0000000000007941 */ /* 0x000fea0003800200 */
.L_x_1:
[----:B------:R-:W-:Y:S01]  /*0aa0*/  ISETP.NE.AND P0, PT, R2, RZ, PT ;  /* 0x000000ff0200720c */ /* 0x000fe20003f05270 */
[----:B------:R-:W-:-:S12]  /*0ab0*/  BSSY.RECONVERGENT B0, `(.L_x_8) ;  /* 0x0000036000007945 */ /* 0x000fd80003800200 */
[----:B------:R-:W-:Y:S05]  /*0ac0*/  @!P0 BRA `(.L_x_9) ;  /* 0x0000000000d08947 */ /* 0x000fea0003800000 */
[----:B------:R-:W-:Y:S02]  /*0ad0*/  IMAD.MOV.U32 R0, RZ, RZ, RZ ;  /* 0x000000ffff007224 */ /* 0x000fe400078e00ff */
[----:B------:R-:W-:Y:S02]  /*0ae0*/  IMAD.MOV.U32 R3, RZ, RZ, RZ ;  /* 0x000000ffff037224 */ /* 0x000fe400078e00ff */
[----:B0-2---:R-:W-:-:S07]  /*0af0*/  IMAD.MOV.U32 R8, RZ, RZ, R2 ;  /* 0x000000ffff087224 */ /* 0x005fce00078e0002 */
.L_x_13:
[----:B------:R-:W-:Y:S01]  /*0b00*/  SHF.R.S32.HI R9, RZ, 0x1f, R8 ;  /* 0x0000001fff097819 */ /* 0x000fe20000011408 */
[----:B------:R-:W-:Y:S03]  /*0b10*/  BSSY.RECONVERGENT B1, `(.L_x_10) ;  /* 0x0000024000017945 */ /* 0x000fe60003800200 */
[----:B-1-3--:R-:W-:-:S04]  /*0b20*/  LOP3.LUT R10, R9, UR38, RZ, 0xfc, !PT ;  /* 0x00000026090a7c12 */ /* 0x00afc8000f8efcff */
[----:B------:R-:W-:-:S13]  /*0b30*/  ISETP.NE.U32.AND P0, PT, R10, RZ, PT ;  /* 0x000000ff0a00720c */ /* 0x000fda0003f05070 */
[----:B------:R-:W-:Y:S05]  /*0b40*/  @P0 BRA `(.L_x_11) ;  /* 0x00000000005c0947 */ /* 0x000fea0003800000 */
[----:B------:R-:W0:Y:S01]  /*0b50*/  I2F.U32.RP R9, UR39 ;  /* 0x0000002700097d06 */ /* 0x000e220008209000 */
[----:B------:R-:W-:-:S07]  /*0b60*/  ISETP.NE.U32.AND P2, PT, RZ, UR39, PT ;  /* 0x00000027ff007c0c */ /* 0x000fce000bf45070 */
[----:B0-----:R-:W0:Y:S02]  /*0b70*/  MUFU.RCP R9, R9 ;  /* 0x0000000900097308 */ /* 0x001e240000001000 */
[----:B0-----:R-:W-:Y:S02]  /*0b80*/  VIADD R10, R9, 0xffffffe ;  /* 0x0ffffffe090a7836 */ /* 0x001fe40000000000 */
[----:B------:R-:W-:-:S04]  /*0b90*/  IMAD.MOV.U32 R9, RZ, RZ, RZ ;  /* 0x000000ffff097224 */ /* 0x000fc800078e00ff */
[----:B------:R0:W1:Y:S02]  /*0ba0*/  F2I.FTZ.U32.TRUNC.NTZ R11, R10 ;  /* 0x0000000a000b7305 */ /* 0x000064000021f000 */
[----:B0-----:R-:W-:Y:S02]  /*0bb0*/  IMAD.MOV.U32 R10, RZ, RZ, RZ ;  /* 0x000000ffff0a7224 */ /* 0x001fe400078e00ff */
[----:B-1----:R-:W-:-:S04]  /*0bc0*/  IMAD.MOV R13, RZ, RZ, -R11 ;  /* 0x000000ffff0d7224 */ /* 0x002fc800078e0a0b */
[----:B------:R-:W-:-:S04]  /*0bd0*/  IMAD R13, R13, UR39, RZ ;  /* 0x000000270d0d7c24 */ /* 0x000fc8000f8e02ff */
[----:B------:R-:W-:-:S06]  /*0be0*/  IMAD.HI.U32 R11, R11, R13, R10 ;  /* 0x0000000d0b0b7227 */ /* 0x000fcc00078e000a */
[----:B------:R-:W-:-:S04]  /*0bf0*/  IMAD.HI.U32 R11, R11, R8, RZ ;  /* 0x000000080b0b7227 */ /* 0x000fc800078e00ff */
[----:B------:R-:W-:-:S04]  /*0c00*/  IMAD.MOV R13, RZ, RZ, -R11 ;  /* 0x000000ffff0d7224 */ /* 0x000fc800078e0a0b */
[----:B------:R-:W-:-:S05]  /*0c10*/  IMAD R12, R13, UR39, R8 ;  /* 0x000000270d0c7c24 */ /* 0x000fca000f8e0208 */
[----:B------:R-:W-:-:S13]  /*0c20*/  ISETP.GE.U32.AND P0, PT, R12, UR39, PT ;  /* 0x000000270c007c0c */ /* 0x000fda000bf06070 */
[----:B------:R-:W-:Y:S02]  /*0c30*/  @P0 VIADD R12, R12, -UR39 ;  /* 0x800000270c0c0c36 */ /* 0x000fe40008000000 */
[----:B------:R-:W-:-:S03]  /*0c40*/  @P0 VIADD R11, R11, 0x1 ;  /* 0x000000010b0b0836 */ /* 0x000fc60000000000 */
[----:B------:R-:W-:-:S13]  /*0c50*/  ISETP.GE.U32.AND P1, PT, R12, UR39, PT ;  /* 0x000000270c007c0c */ /* 0x000fda000bf26070 */
[----:B------:R-:W-:Y:S01]  /*0c60*/  @P1 VIADD R11, R11, 0x1 ;  /* 0x000000010b0b1836 */ /* 0x000fe20000000000 */
[----:B------:R-:W-:-:S05]  /*0c70*/  @!P2 LOP3.LUT R11, RZ, UR39, RZ, 0x33, !PT ;  /* 0x00000027ff0bac12 */ /* 0x000fca000f8e33ff */
[--C-:B------:R-:W-:Y:S02]  /*0c80*/  IMAD.MOV R13, RZ, RZ, -R11.reuse ;  /* 0x000000ffff0d7224 */ /* 0x100fe400078e0a0b */
[----:B------:R-:W-:Y:S02]  /*0c90*/  IMAD.MOV.U32 R14, RZ, RZ, R11 ;  /* 0x000000ffff0e7224 */ /* 0x000fe400078e000b */
[----:B------:R-:W-:Y:S01]  /*0ca0*/  IMAD R10, R13, UR39, R8 ;  /* 0x000000270d0a7c24 */ /* 0x000fe2000f8e0208 */
[----:B------:R-:W-:Y:S06]  /*0cb0*/  BRA `(.L_x_12) ;  /* 0x0000000000247947 */ /* 0x000fec0003800000 */
.L_x_11:
[----:B------:R-:W-:-:S07]  /*0cc0*/  MOV R10, 0xce0 ;  /* 0x00000ce0000a7802 */ /* 0x000fce0000000f00 */
[----:B------:R-:W-:Y:S05]  /*0cd0*/  CALL.REL.NOINC `($__internal_0_$__cuda_sm20_div_s64) ;  /* 0x00000010001c7944 */ /* 0x000fea0003c00000 */
[----:B------:R-:W-:-:S05]  /*0ce0*/  IADD3 R11, P0, PT, RZ, -R14, RZ ;  /* 0x8000000eff0b7210 */ /* 0x000fca0007f1e0ff */
[----:B------:R-:W-:Y:S02]  /*0cf0*/  IMAD.X R10, RZ, RZ, ~R12, P0 ;  /* 0x000000ffff0a7224 */ /* 0x000fe400000e0e0c */
[----:B------:R-:W-:-:S04]  /*0d00*/  IMAD.WIDE.U32 R8, R11, UR36, R8 ;  /* 0x000000240b087c25 */ /* 0x000fc8000f8e0008 */
[----:B------:R-:W-:-:S04]  /*0d10*/  IMAD R10, R10, UR36, RZ ;  /* 0x000000240a0a7c24 */ /* 0x000fc8000f8e02ff */
[----:B------:R-:W-:Y:S02]  /*0d20*/  IMAD R11, R11, UR37, R10 ;  /* 0x000000250b0b7c24 */ /* 0x000fe4000f8e020a */
[----:B------:R-:W-:Y:S02]  /*0d30*/  IMAD.MOV.U32 R10, RZ, RZ, R8 ;  /* 0x000000ffff0a7224 */ /* 0x000fe400078e0008 */
[----:B------:R-:W-:-:S07]  /*0d40*/  IMAD.IADD R9, R9, 0x1, R11 ;  /* 0x0000000109097824 */ /* 0x000fce00078e020b */
.L_x_12:
[----:B------:R-:W-:Y:S05]  /*0d50*/  BSYNC.RECONVERGENT B1 ;  /* 0x0000000000017941 */ /* 0x000fea0003800200 */
.L_x_10:
[----:B------:R-:W-:Y:S01]  /*0d60*/  LEA R12, P0, R0, R4, 0x3 ;  /* 0x00000004000c7211 */ /* 0x000fe200078018ff */
[----:B------:R-:W-:Y:S01]  /*0d70*/  IMAD.MOV.U32 R11, RZ, RZ, R9 ;  /* 0x000000ffff0b7224 */ /* 0x000fe200078e0009 */
[----:B------:R-:W-:Y:S01]  /*0d80*/  R2UR UR4, R6 ;  /* 0x00000000060472ca */ /* 0x000fe200000e0000 */
[----:B------:R-:W-:Y:S01]  /*0d90*/  IMAD.MOV.U32 R8, RZ, RZ, R14 ;  /* 0x000000ffff087224 */ /* 0x000fe200078e000e */
[----:B------:R-:W-:Y:S02]  /*0da0*/  R2UR UR5, R7 ;  /* 0x00000000070572ca */ /* 0x000fe400000e0000 */
[----:B------:R-:W-:Y:S02]  /*0db0*/  LEA.HI.X R13, R0, R5, R3, 0x3, P0 ;  /* 0x00000005000d7211 */ /* 0x000fe400000f1c03 */
[----:B------:R-:W-:Y:S02]  /*0dc0*/  ISETP.NE.AND P0, PT, R14, RZ, PT ;  /* 0x000000ff0e00720c */ /* 0x000fe40003f05270 */
[----:B------:R-:W-:-:S05]  /*0dd0*/  IADD3 R0, P1, PT, R0, 0x1, RZ ;  /* 0x0000000100007810 */ /* 0x000fca0007f3e0ff */
[----:B------:R-:W-:Y:S02]  /*0de0*/  IMAD.X R3, RZ, RZ, R3, P1 ;  /* 0x000000ffff037224 */ /* 0x000fe400008e0603 */
[----:B------:R3:W-:Y:S04]  /*0df0*/  ST.E.64 desc[UR4][R12.64], R10 ;  /* 0x0000000a0c007985 */ /* 0x0007e8000c101b04 */
[----:B------:R-:W-:Y:S05]  /*0e00*/  @P0 BRA `(.L_x_13) ;  /* 0xfffffffc003c0947 */ /* 0x000fea000383ffff */
.L_x_9:
[----:B------:R-:W-:Y:S05]  /*0e10*/  BSYNC.RECONVERGENT B0 ;  /* 0x0000000000007941 */ /* 0x000fea0003800200 */
.L_x_8:
[----:B0-2---:R-:W0:Y:S01]  /*0e20*/  LDC.64 R8, c[0x0][0x388] ;  /* 0x0000e200ff087b82 */ /* 0x005e220000000a00 */
[----:B------:R-:W-:Y:S02]  /*0e30*/  CS2R R20, SRZ ;  /* 0x0000000000147805 */ /* 0x000fe4000001ff00 */
[----:B0-----:R-:W-:-:S04]  /*0e40*/  ISETP.GE.U32.AND P0, PT, R8, 0x1, PT ;  /* 0x000000010800780c */ /* 0x001fc80003f06070 */
[----:B------:R-:W-:-:S13]  /*0e50*/  ISETP.GE.AND.EX P0, PT, R9, RZ, PT, P0 ;  /* 0x000000ff0900720c */ /* 0x000fda0003f06300 */
[----:B------:R-:W-:Y:S05]  /*0e60*/  @!P0 BRA `(.L_x_14) ;  /* 0x0000000c008c8947 */ /* 0x000fea0003800000 */
[C---:B------:R-:W-:Y:S01]  /*0e70*/  ISETP.GE.U32.AND P0, PT, R8.reuse, 0x10, PT ;  /* 0x000000100800780c */ /* 0x040fe20003f06070 */
[----:B------:R-:W-:Y:S01]  /*0e80*/  IMAD.MOV.U32 R3, RZ, RZ, RZ ;  /* 0x000000ffff037224 */ /* 0x000fe200078e00ff */
[----:B------:R-:W-:Y:S01]  /*0e90*/  LOP3.LUT R24, R8, 0xf, RZ, 0xc0, !PT ;  /* 0x0000000f08187812 */ /* 0x000fe200078ec0ff */
[----:B------:R-:W-:Y:S01]  /*0ea0*/  IMAD.MOV.U32 R0, RZ, RZ, RZ ;  /* 0x000000ffff007224 */ /* 0x000fe200078e00ff */
[----:B------:R-:W-:Y:S02]  /*0eb0*/  ISETP.GE.U32.AND.EX P1, PT, R9, RZ, PT, P0 ;  /* 0x000000ff0900720c */ /* 0x000fe40003f26100 */
[----:B------:R-:W-:Y:S02]  /*0ec0*/  CS2R R20, SRZ ;  /* 0x0000000000147805 */ /* 0x000fe4000001ff00 */
[----:B------:R-:W-:-:S04]  /*0ed0*/  ISETP.NE.U32.AND P2, PT, R24, RZ, PT ;  /* 0x000000ff1800720c */ /* 0x000fc80003f45070 */
[----:B------:R-:W-:-:S05]  /*0ee0*/  ISETP.NE.AND.EX P0, PT, RZ, RZ, PT, P2 ;  /* 0x000000ffff00720c */ /* 0x000fca0003f05320 */
[----:B------:R-:W-:Y:S08]  /*0ef0*/  @!P1 BRA `(.L_x_15) ;  /* 0x00000004009c9947 */ /* 0x000ff00003800000 */
[----:B-1-3--:R-:W-:Y:S01]  /*0f00*/  IADD3 R10, P1, PT, R4, 0x40, RZ ;  /* 0x00000040040a7810 */ /* 0x00afe20007f3e0ff */
[----:B------:R-:W-:Y:S01]  /*0f10*/  BSSY.RECONVERGENT B0, `(.L_x_15) ;  /* 0x0000065000007945 */ /* 0x000fe20003800200 */
[----:B------:R-:W-:Y:S02]  /*0f20*/  LOP3.LUT R3, R8, 0xfffffff0, RZ, 0xc0, !PT ;  /* 0xfffffff008037812 */ /* 0x000fe400078ec0ff */
[----:B------:R-:W-:Y:S02]  /*0f30*/  CS2R R20, SRZ ;  /* 0x0000000000147805 */ /* 0x000fe4000001ff00 */
[----:B------:R-:W-:Y:S01]  /*0f40*/  LOP3.LUT R0, R9, 0x7fffffff, RZ, 0xc0, !PT ;  /* 0x7fffffff09007812 */ /* 0x000fe200078ec0ff */
[----:B------:R-:W-:Y:S02]  /*0f50*/  IMAD.X R11, RZ, RZ, R5, P1 ;  /* 0x000000ffff0b7224 */ /* 0x000fe400008e0605 */
[----:B------:R-:W-:Y:S02]  /*0f60*/  IMAD.MOV.U32 R25, RZ, RZ, R3 ;  /* 0x000000ffff197224 */ /* 0x000fe400078e0003 */
[----:B------:R-:W-:-:S07]  /*0f70*/  IMAD.MOV.U32 R9, RZ, RZ, R0 ;  /* 0x000000ffff097224 */ /* 0x000fce00078e0000 */
.L_x_16:
[----:B------:R-:W-:Y:S02]  /*0f80*/  R2UR UR4, R6 ;  /* 0x00000000060472ca */ /* 0x000fe400000e0000 */
[----:B------:R-:W-:-:S13]  /*0f90*/  R2UR UR5, R7 ;  /* 0x00000000070572ca */ /* 0x000fda00000e0000 */
[----:B------:R-:W2:Y:S01]  /*0fa0*/  LD.E.64 R14, desc[UR4][R10.64+-0x40] ;  /* 0xffffc0040a0e7980 */ /* 0x000ea2000c101b00 */
[C---:B------:R-:W-:Y:S01]  /*0fb0*/  R2UR UR6, R6.reuse ;  /* 0x00000000060672ca */ /* 0x040fe200000e0000 */
[----:B------:R-:W2:Y:S01]  /*0fc0*/  LDCU.64 UR4, c[0x0][0x3a0] ;  /* 0x00007400ff0477ac */ /* 0x000ea20008000a00 */
[C---:B------:R-:W-:Y:S02]  /*0fd0*/  R2UR UR7, R7.reuse ;  /* 0x00000000070772ca */ /* 0x040fe400000e0000 */
[----:B------:R-:W-:Y:S02]  /*0fe0*/  R2UR UR8, R6 ;  /* 0x00000000060872ca */ /* 0x000fe400000e0000 */
[----:B------:R-:W-:-:S09]  /*0ff0*/  R2UR UR9, R7 ;  /* 0x00000000070972ca */ /* 0x000fd200000e0000 */
[----:B------:R-:W3:Y:S04]  /*1000*/  LD.E.64 R12, desc[UR6][R10.64+-0x38] ;  /* 0xffffc8060a0c7980 */ /* 0x000ee8000c101b00 */
[----:B------:R-:W4:Y:S04]  /*1010*/  LD.E.64 R16, desc[UR6][R10.64+-0x30] ;  /* 0xffffd0060a107980 */ /* 0x000f28000c101b00 */
[----:B------:R-:W5:Y:S01]  /*1020*/  LD.E.64 R22, desc[UR6][R10.64+-0x20] ;  /* 0xffffe0060a167980 */ /* 0x000f62000c101b00 */
[----:B--2---:R-:W-:-:S04]  /*1030*/  IADD3 R28, P1, PT, R14, -UR4, RZ ;  /* 0x800000040e1c7c10 */ /* 0x004fc8000ff3e0ff */
[----:B------:R-:W-:Y:S02]  /*1040*/  IADD3.X R29, PT, PT, R15, ~UR5, RZ, P1, !PT ;  /* 0x800000050f1d7c10 */ /* 0x000fe40008ffe4ff */
[----:B------:R-:W2:Y:S02]  /*1050*/  LD.E.64 R14, desc[UR8][R10.64+-0x28] ;  /* 0xffffd8080a0e7980 */ /* 0x000ea4000c101b00 */
[----:B------:R-:W0:Y:S02]  /*1060*/  I2F.F64.S64 R18, R28 ;  /* 0x0000001c00127312 */ /* 0x000e240000301c00 */
[----:B0-----:R-:W-:Y:S01]  /*1070*/  DFMA R20, R18, R18, R20 ;  /* 0x000000121214722b */ /* 0x001fe20000000014 */
[----:B------:R-:W5:Y:S01]  /*1080*/  LD.E.64 R18, desc[UR8][R10.64+-0x18] ;  /* 0xffffe8080a127980 */ /* 0x000f62000c101b00 */
[----:B---3--:R-:W-:-:S04]  /*1090*/  IADD3 R26, P1, PT, R12, -UR4, RZ ;  /* 0x800000040c1a7c10 */ /* 0x008fc8000ff3e0ff */
[----:B------:R-:W-:-:S04]  /*10a0*/  IADD3.X R27, PT, PT, R13, ~UR5, RZ, P1, !PT ;  /* 0x800000050d1b7c10 */ /* 0x000fc80008ffe4ff */
[----:B------:R-:W0:Y:S01]  /*10b0*/  I2F.F64.S64 R12, R26 ;  /* 0x0000001a000c7312 */ /* 0x000e220000301c00 */
[----:B----4-:R-:W-:-:S04]  /*10c0*/  IADD3 R16, P1, PT, R16, -UR4, RZ ;  /* 0x8000000410107c10 */ /* 0x010fc8000ff3e0ff */
[----:B------:R-:W-:-:S06]  /*10d0*/  IADD3.X R17, PT, PT, R17, ~UR5, RZ, P1, !PT ;  /* 0x8000000511117c10 */ /* 0x000fcc0008ffe4ff */
[----:B------:R-:W1:Y:S01]  /*10e0*/  I2F.F64.S64 R16, R16 ;  /* 0x0000001000107312 */ /* 0x000e620000301c00 */
[----:B0-----:R-:W-:Y:S01]  /*10f0*/  DFMA R12, R12, R12, R20 ;  /* 0x0000000c0c0c722b */ /* 0x001fe20000000014 */
[----:B------:R-:W3:Y:S07]  /*1100*/  LD.E.64 R20, desc[UR6][R10.64+-0x10] ;  /* 0xfffff0060a147980 */ /* 0x000eee000c101b00 */
[----:B-1----:R-:W-:Y:S01]  /*1110*/  DFMA R16, R16, R16, R12 ;  /* 0x000000101010722b */ /* 0x002fe2000000000c */
[----:B--2---:R-:W-:-:S04]  /*1120*/  IADD3 R14, P1, PT, R14, -UR4, RZ ;  /* 0x800000040e0e7c10 */ /* 0x004fc8000ff3e0ff */
[----:B------:R-:W-:-:S06]  /*1130*/  IADD3.X R15, PT, PT, R15, ~UR5, RZ, P1, !PT ;  /* 0x800000050f0f7c10 */ /* 0x000fcc0008ffe4ff */
[----:B------:R-:W0:Y:S01]  /*1140*/  I2F.F64.S64 R14, R14 ;  /* 0x0000000e000e7312 */ /* 0x000e220000301c00 */
[----:B-----5:R-:W-:-:S04]  /*1150*/  IADD3 R28, P1, PT, R22, -UR4, RZ ;  /* 0x80000004161c7c10 */ /* 0x020fc8000ff3e0ff */
[----:B------:R-:W-:Y:S02]  /*1160*/  IADD3.X R29, PT, PT, R23, ~UR5, RZ, P1, !PT ;  /* 0x80000005171d7c10 */ /* 0x000fe40008ffe4ff */
[----:B------:R-:W2:Y:S01]  /*1170*/  LD.E.64 R22, desc[UR6][R10.64+-0x8] ;  /* 0xfffff8060a167980 */ /* 0x000ea2000c101b00 */
[----:B------:R-:W-:-:S04]  /*1180*/  IADD3 R26, P1, PT, R18, -UR4, RZ ;  /* 0x80000004121a7c10 */ /* 0x000fc8000ff3e0ff */
[----:B------:R-:W-:Y:S01]  /*1190*/  IADD3.X R27, PT, PT, R19, ~UR5, RZ, P1, !PT ;  /* 0x80000005131b7c10 */ /* 0x000fe20008ffe4ff */
[----:B0-----:R-:W-:Y:S01]  /*11a0*/  DFMA R18, R14, R14, R16 ;  /* 0x0000000e0e12722b */ /* 0x001fe20000000010 */
[----:B------:R-:W4:Y:S01]  /*11b0*/  LD.E.64 R16, desc[UR8][R10.64] ;  /* 0x000000080a107980 */ /* 0x000f22000c101b00 */
[----:B------:R-:W0:Y:S03]  /*11c0*/  I2F.F64.S64 R12, R28 ;  /* 0x0000001c000c7312 */ /* 0x000e260000301c00 */
[----:B------:R-:W5:Y:S03]  /*11d0*/  LD.E.64 R14, desc[UR6][R10.64+0x8] ;  /* 0x000008060a0e7980 */ /* 0x000f66000c101b00 */
[----:B0-----:R-:W-:Y:S02]  /*11e0*/  DFMA R12, R12, R12, R18 ;  /* 0x0000000c0c0c722b */ /* 0x001fe40000000012 */
[----:B------:R-:W5:Y:S01]  /*11f0*/  LD.E.64 R18, desc[UR8][R10.64+0x10] ;  /* 0x000010080a127980 */ /* 0x000f62000c101b00 */
[----:B---3--:R-:W-:Y:S01]  /*1200*/  IADD3 R20, P1, PT, R20, -UR4, RZ ;  /* 0x8000000414147c10 */ /* 0x008fe2000ff3e0ff */
[----:B------:R-:W0:Y:S03]  /*1210*/  I2F.F64.S64 R26, R26 ;  /* 0x0000001a001a7312 */ /* 0x000e260000301c00 */
[----:B------:R-:W-:-:S06]  /*1220*/  IADD3.X R21, PT, PT, R21, ~UR5, RZ, P1, !PT ;  /* 0x8000000515157c10 */ /* 0x000fcc0008ffe4ff */
[----:B------:R-:W1:Y:S01]  /*1230*/  I2F.F64.S64 R20, R20 ;  /* 0x0000001400147312 */ /* 0x000e620000301c00 */
[----:B0-----:R-:W-:-:S08]  /*1240*/  DFMA R12, R26, R26, R12 ;  /* 0x0000001a1a0c722b */ /* 0x001fd0000000000c */
[----:B-1----:R-:W-:Y:S01]  /*1250*/  DFMA R20, R20, R20, R12 ;  /* 0x000000141414722b */ /* 0x002fe2000000000c */
[----:B--2---:R-:W-:-:S04]  /*1260*/  IADD3 R28, P1, PT, R22, -UR4, RZ ;  /* 0x80000004161c7c10 */ /* 0x004fc8000ff3e0ff */
[----:B------:R-:W-:Y:S02]  /*1270*/  IADD3.X R29, PT, PT, R23, ~UR5, RZ, P1, !PT ;  /* 0x80000005171d7c10 */ /* 0x000fe40008ffe4ff */
[----:B------:R-:W2:Y:S02]  /*1280*/  LD.E.64 R22, desc[UR6][R10.64+0x18] ;  /* 0x000018060a167980 */ /* 0x000ea4000c101b00 */
[----:B------:R-:W0:Y:S01]  /*1290*/  I2F.F64.S64 R12, R28 ;  /* 0x0000001c000c7312 */ /* 0x000e220000301c00 */
[----:B----4-:R-:W-:-:S04]  /*12a0*/  IADD3 R16, P1, PT, R16, -UR4, RZ ;  /* 0x8000000410107c10 */ /* 0x010fc8000ff3e0ff */
[----:B------:R-:W-:Y:S02]  /*12b0*/  IADD3.X R17, PT, PT, R17, ~UR5, RZ, P1, !PT ;  /* 0x8000000511117c10 */ /* 0x000fe40008ffe4ff */
[----:B-----5:R-:W-:-:S04]  /*12c0*/  IADD3 R14, P1, PT, R14, -UR4, RZ ;  /* 0x800000040e0e7c10 */ /* 0x020fc8000ff3e0ff */
[----:B------:R-:W1:Y:S01]  /*12d0*/  I2F.F64.S64 R16, R16 ;  /* 0x0000001000107312 */ /* 0x000e620000301c00 */
[----:B------:R-:W-:Y:S01]  /*12e0*/  IADD3.X R15, PT, PT, R15, ~UR5, RZ, P1, !PT ;  /* 0x800000050f0f7c10 */ /* 0x000fe20008ffe4ff */
[----:B0-----:R-:W-:Y:S01]  /*12f0*/  DFMA R12, R12, R12, R20 ;  /* 0x0000000c0c0c722b */ /* 0x001fe20000000014 */
[----:B------:R-:W3:Y:S05]  /*1300*/  LD.E.64 R20, desc[UR8][R10.64+0x20] ;  /* 0x000020080a147980 */ /* 0x000eea000c101b00 */
[----:B------:R-:W0:Y:S01]  /*1310*/  I2F.F64.S64 R14, R14 ;  /* 0x0000000e000e7312 */ /* 0x000e220000301c00 */
[----:B------:R-:W-:-:S04]  /*1320*/  IADD3 R26, P1, PT, R18, -UR4, RZ ;  /* 0x80000004121a7c10 */ /* 0x000fc8000ff3e0ff */
[----:B------:R-:W-:Y:S01]  /*1330*/  IADD3.X R27, PT, PT, R19, ~UR5, RZ, P1, !PT ;  /* 0x80000005131b7c10 */ /* 0x000fe20008ffe4ff */
[----:B-1----:R-:W-:Y:S01]  /*1340*/  DFMA R16, R16, R16, R12 ;  /* 0x000000101010722b */ /* 0x002fe2000000000c */
[----:B------:R-:W4:Y:S07]  /*1350*/  LD.E.64 R18, desc[UR6][R10.64+0x28] ;  /* 0x000028060a127980 */ /* 0x000f2e000c101b00 */
[----:B0-----:R-:W-:Y:S02]  /*1360*/  DFMA R28, R14, R14, R16 ;  /* 0x0000000e0e1c722b */ /* 0x001fe40000000010 */
[----:B------:R-:W5:Y:S04]  /*1370*/  LD.E.64 R16, desc[UR8][R10.64+0x30] ;  /* 0x000030080a107980 */ /* 0x000f68000c101b00 */
[----:B------:R0:W5:Y:S01]  /*1380*/  LD.E.64 R14, desc[UR6][R10.64+0x38] ;  /* 0x000038060a0e7980 */ /* 0x000162000c101b00 */
[----:B------:R-:W1:Y:S02]  /*1390*/  I2F.F64.S64 R12, R26 ;  /* 0x0000001a000c7312 */ /* 0x000e640000301c00 */
[----:B-1----:R-:W-:Y:S01]  /*13a0*/  DFMA R12, R12, R12, R28 ;  /* 0x0000000c0c0c722b */ /* 0x002fe2000000001c */
[----:B0-----:R-:W-:-:S05]  /*13b0*/  IADD3 R10, P2, PT, R10, 0x80, RZ ;  /* 0x000000800a0a7810 */ /* 0x001fca0007f5e0ff */
[----:B------:R-:W-:Y:S01]  /*13c0*/  IMAD.X R11, RZ, RZ, R11, P2 ;  /* 0x000000ffff0b7224 */ /* 0x000fe200010e060b */
[----:B--2---:R-:W-:-:S04]  /*13d0*/  IADD3 R22, P1, PT, R22, -UR4, RZ ;  /* 0x8000000416167c10 */ /* 0x004fc8000ff3e0ff */
[----:B------:R-:W-:-:S06]  /*13e0*/  IADD3.X R23, PT, PT, R23, ~UR5, RZ, P1, !PT ;  /* 0x8000000517177c10 */ /* 0x000fcc0008ffe4ff */
[----:B------:R-:W0:Y:S01]  /*13f0*/  I2F.F64.S64 R22, R22 ;  /* 0x0000001600167312 */ /* 0x000e220000301c00 */
[----:B---3--:R-:W-:-:S04]  /*1400*/  IADD3 R20, P1, PT, R20, -UR4, RZ ;  /* 0x8000000414147c10 */ /* 0x008fc8000ff3e0ff */
[----:B------:R-:W-:Y:S02]  /*1410*/  IADD3.X R21, PT, PT, R21, ~UR5, RZ, P1, !PT ;  /* 0x8000000515157c10 */ /* 0x000fe40008ffe4ff */
[----:B----4-:R-:W-:-:S04]  /*1420*/  IADD3 R18, P1, PT, R18, -UR4, RZ ;  /* 0x8000000412127c10 */ /* 0x010fc8000ff3e0ff */
[----:B------:R-:W1:Y:S01]  /*1430*/  I2F.F64.S64 R20, R20 ;  /* 0x0000001400147312 */ /* 0x000e620000301c00 */
[----:B------:R-:W-:Y:S01]  /*1440*/  IADD3.X R19, PT, PT, R19, ~UR5, RZ, P1, !PT ;  /* 0x8000000513137c10 */ /* 0x000fe20008ffe4ff */
[----:B0-----:R-:W-:Y:S01]  /*1450*/  DFMA R12, R22, R22, R12 ;  /* 0x00000016160c722b */ /* 0x001fe2000000000c */
[----:B-----5:R-:W-:-:S05]  /*1460*/  IADD3 R16, P1, PT, R16, -UR4, RZ ;  /* 0x8000000410107c10 */ /* 0x020fca000ff3e0ff */
[----:B------:R-:W0:Y:S01]  /*1470*/  I2F.F64.S64 R18, R18 ;  /* 0x0000001200127312 */ /* 0x000e220000301c00 */
[----:B------:R-:W-:Y:S02]  /*1480*/  IADD3.X R17, PT, PT, R17, ~UR5, RZ, P1, !PT ;  /* 0x8000000511117c10 */ /* 0x000fe40008ffe4ff */
[----:B------:R-:W-:Y:S01]  /*1490*/  IADD3 R14, P1, PT, R14, -UR4, RZ ;  /* 0x800000040e0e7c10 */ /* 0x000fe2000ff3e0ff */
[----:B-1----:R-:W-:-:S04]  /*14a0*/  DFMA R12, R20, R20, R12 ;  /* 0x00000014140c722b */ /* 0x002fc8000000000c */
[----:B------:R-:W1:Y:S01]  /*14b0*/  I2F.F64.S64 R16, R16 ;  /* 0x0000001000107312 */ /* 0x000e620000301c00 */
[----:B------:R-:W-:Y:S02]  /*14c0*/  IADD3.X R15, PT, PT, R15, ~UR5, RZ, P1, !PT ;  /* 0x800000050f0f7c10 */ /* 0x000fe40008ffe4ff */
[----:B------:R-:W-:-:S04]  /*14d0*/  IADD3 R25, P1, PT, R25, -0x10, RZ ;  /* 0xfffffff019197810 */ /* 0x000fc80007f3e0ff */
[----:B------:R-:W-:Y:S01]  /*14e0*/  IADD3.X R9, PT, PT, R9, -0x1, RZ, P1, !PT ;  /* 0xffffffff09097810 */ /* 0x000fe20000ffe4ff */
[----:B0-----:R-:W-:Y:S01]  /*14f0*/  DFMA R12, R18, R18, R12 ;  /* 0x00000012120c722b */ /* 0x001fe2000000000c */
[----:B------:R-:W-:Y:S01]  /*1500*/  ISETP.NE.U32.AND P1, PT, R25, RZ, PT ;  /* 0x000000ff1900720c */ /* 0x000fe20003f25070 */
[----:B------:R-:W0:Y:S03]  /*1510*/  I2F.F64.S64 R14, R14 ;  /* 0x0000000e000e7312 */ /* 0x000e260000301c00 */
[----:B------:R-:W-:-:S03]  /*1520*/  ISETP.NE.AND.EX P1, PT, R9, RZ, PT, P1 ;  /* 0x000000ff0900720c */ /* 0x000fc60003f25310 */
[----:B-1----:R-:W-:-:S08]  /*1530*/  DFMA R12, R16, R16, R12 ;  /* 0x00000010100c722b */ /* 0x002fd0000000000c */
[----:B0-----:R-:W-:Y:S02]  /*1540*/  DFMA R20, R14, R14, R12 ;  /* 0x0000000e0e14722b */ /* 0x001fe4000000000c */
[----:B------:R-:W-:Y:S09]  /*1550*/  @P1 BRA `(.L_x_16) ;  /* 0xfffffff800881947 */ /* 0x000ff2000383ffff */
[----:B------:R-:W-:Y:S05]  /*1560*/  BSYNC.RECONVERGENT B0 ;  /* 0x0000000000007941 */ /* 0x000fea0003800200 */
.L_x_15:
        /* <DEDUP_REMOVED lines=8> */
[----:B------:R-:W-:Y:S02]  /*15f0*/  R2UR UR4, R6 ;  /* 0x00000000060472ca */ /* 0x000fe400000e0000 */
[----:B------:R-:W-:Y:S02]  /*1600*/  R2UR UR5, R7 ;  /* 0x00000000070572ca */ /* 0x000fe400000e0000 */
[----:B------:R-:W-:-:S04]  /*1610*/  LEA R26, P1, R3, R4, 0x3 ;  /* 0x00000004031a7211 */ /* 0x000fc800078218ff */
[----:B------:R-:W-:-:S07]  /*1620*/  LEA.HI.X R27, R3, R5, R0, 0x3, P1 ;  /* 0x00000005031b7211 */ /* 0x000fce00008f1c00 */
[----:B-1-3--:R-:W2:Y:S01]  /*1630*/  LD.E.64 R10, desc[UR4][R26.64] ;  /* 0x000000041a0a7980 */ /* 0x00aea2000c101b00 */
[C---:B------:R-:W-:Y:S01]  /*1640*/  R2UR UR6, R6.reuse ;  /* 0x00000000060672ca */ /* 0x040fe200000e0000 */
[----:B------:R-:W2:Y:S01]  /*1650*/  LDCU.64 UR4, c[0x0][0x3a0] ;  /* 0x00007400ff0477ac */ /* 0x000ea20008000a00 */
[C---:B------:R-:W-:Y:S02]  /*1660*/  R2UR UR7, R7.reuse ;  /* 0x00000000070772ca */ /* 0x040fe400000e0000 */
[----:B------:R-:W-:Y:S02]  /*1670*/  R2UR UR8, R6 ;  /* 0x00000000060872ca */ /* 0x000fe400000e0000 */
[----:B------:R-:W-:-:S09]  /*1680*/  R2UR UR9, R7 ;  /* 0x00000000070972ca */ /* 0x000fd200000e0000 */
[----:B------:R-:W3:Y:S04]  /*1690*/  LD.E.64 R22, desc[UR6][R26.64+0x8] ;  /* 0x000008061a167980 */ /* 0x000ee8000c101b00 */
[----:B------:R-:W4:Y:S04]  /*16a0*/  LD.E.64 R16, desc[UR8][R26.64+0x10] ;  /* 0x000010081a107980 */ /* 0x000f28000c101b00 */
[----:B------:R-:W5:Y:S04]  /*16b0*/  LD.E.64 R12, desc[UR6][R26.64+0x18] ;  /* 0x000018061a0c7980 */ /* 0x000f68000c101b00 */
[----:B------:R-:W5:Y:S04]  /*16c0*/  LD.E.64 R14, desc[UR8][R26.64+0x20] ;  /* 0x000020081a0e7980 */ /* 0x000f68000c101b00 */
[----:B------:R-:W5:Y:S01]  /*16d0*/  LD.E.64 R18, desc[UR8][R26.64+0x30] ;  /* 0x000030081a127980 */ /* 0x000f62000c101b00 */
[----:B--2---:R-:W-:-:S04]  /*16e0*/  IADD3 R28, P1, PT, R10, -UR4, RZ ;  /* 0x800000040a1c7c10 */ /* 0x004fc8000ff3e0ff */
[----:B------:R-:W-:Y:S02]  /*16f0*/  IADD3.X R29, PT, PT, R11, ~UR5, RZ, P1, !PT ;  /* 0x800000050b1d7c10 */ /* 0x000fe40008ffe4ff */
[----:B------:R-:W2:Y:S02]  /*1700*/  LD.E.64 R10, desc[UR6][R26.64+0x28] ;  /* 0x000028061a0a7980 */ /* 0x000ea4000c101b00 */
[----:B------:R-:W0:Y:S02]  /*1710*/  I2F.F64.S64 R24, R28 ;  /* 0x0000001c00187312 */ /* 0x000e240000301c00 */
[----:B0-----:R-:W-:Y:S01]  /*1720*/  DFMA R24, R24, R24, R20 ;  /* 0x000000181818722b */ /* 0x001fe20000000014 */
[----:B------:R-:W2:Y:S01]  /*1730*/  LD.E.64 R20, desc[UR6][R26.64+0x38] ;  /* 0x000038061a147980 */ /* 0x000ea2000c101b00 */
[----:B---3--:R-:W-:-:S04]  /*1740*/  IADD3 R22, P1, PT, R22, -UR4, RZ ;  /* 0x8000000416167c10 */ /* 0x008fc8000ff3e0ff */
[----:B------:R-:W-:Y:S02]  /*1750*/  IADD3.X R23, PT, PT, R23, ~UR5, RZ, P1, !PT ;  /* 0x8000000517177c10 */ /* 0x000fe40008ffe4ff */
[----:B----4-:R-:W-:-:S04]  /*1760*/  IADD3 R16, P1, PT, R16, -UR4, RZ ;  /* 0x8000000410107c10 */ /* 0x010fc8000ff3e0ff */
[----:B------:R-:W0:Y:S01]  /*1770*/  I2F.F64.S64 R22, R22 ;  /* 0x0000001600167312 */ /* 0x000e220000301c00 */
[----:B------:R-:W-:Y:S02]  /*1780*/  IADD3.X R17, PT, PT, R17, ~UR5, RZ, P1, !PT ;  /* 0x8000000511117c10 */ /* 0x000fe40008ffe4ff */
[----:B-----5:R-:W-:-:S05]  /*1790*/  IADD3 R12, P1, PT, R12, -UR4, RZ ;  /* 0x800000040c0c7c10 */ /* 0x020fca000ff3e0ff */
[----:B------:R-:W1:Y:S01]  /*17a0*/  I2F.F64.S64 R16, R16 ;  /* 0x0000001000107312 */ /* 0x000e620000301c00 */
[----:B------:R-:W-:Y:S02]  /*17b0*/  IADD3.X R13, PT, PT, R13, ~UR5, RZ, P1, !PT ;  /* 0x800000050d0d7c10 */ /* 0x000fe40008ffe4ff */
[----:B------:R-:W-:Y:S01]  /*17c0*/  IADD3 R14, P1, PT, R14, -UR4, RZ ;  /* 0x800000040e0e7c10 */ /* 0x000fe2000ff3e0ff */
[----:B0-----:R-:W-:-:S04]  /*17d0*/  DFMA R24, R22, R22, R24 ;  /* 0x000000161618722b */ /* 0x001fc80000000018 */
[----:B------:R-:W0:Y:S01]  /*17e0*/  I2F.F64.S64 R12, R12 ;  /* 0x0000000c000c7312 */ /* 0x000e220000301c00 */
[----:B------:R-:W-:-:S03]  /*17f0*/  IADD3.X R15, PT, PT, R15, ~UR5, RZ, P1, !PT ;  /* 0x800000050f0f7c10 */ /* 0x000fc60008ffe4ff */
[----:B-1----:R-:W-:-:S04]  /*1800*/  DFMA R24, R16, R16, R24 ;  /* 0x000000101018722b */ /* 0x002fc80000000018 */
[----:B------:R-:W1:Y:S04]  /*1810*/  I2F.F64.S64 R14, R14 ;  /* 0x0000000e000e7312 */ /* 0x000e680000301c00 */
[----:B0-----:R-:W-:-:S08]  /*1820*/  DFMA R24, R12, R12, R24 ;  /* 0x0000000c0c18722b */ /* 0x001fd00000000018 */
[----:B-1----:R-:W-:Y:S01]  /*1830*/  DFMA R24, R14, R14, R24 ;  /* 0x0000000e0e18722b */ /* 0x002fe20000000018 */
[----:B--2---:R-:W-:-:S04]  /*1840*/  IADD3 R10, P1, PT, R10, -UR4, RZ ;  /* 0x800000040a0a7c10 */ /* 0x004fc8000ff3e0ff */
[----:B------:R-:W-:Y:S02]  /*1850*/  IADD3.X R11, PT, PT, R11, ~UR5, RZ, P1, !PT ;  /* 0x800000050b0b7c10 */ /* 0x000fe40008ffe4ff */
[----:B------:R-:W-:-:S04]  /*1860*/  IADD3 R16, P1, PT, R18, -UR4, RZ ;  /* 0x8000000412107c10 */ /* 0x000fc8000ff3e0ff */
[----:B------:R-:W0:Y:S01]  /*1870*/  I2F.F64.S64 R10, R10 ;  /* 0x0000000a000a7312 */ /* 0x000e220000301c00 */
[----:B------:R-:W-:Y:S02]  /*1880*/  IADD3.X R17, PT, PT, R19, ~UR5, RZ, P1, !PT ;  /* 0x8000000513117c10 */ /* 0x000fe40008ffe4ff */
[----:B------:R-:W-:-:S05]  /*1890*/  IADD3 R18, P1, PT, R20, -UR4, RZ ;  /* 0x8000000414127c10 */ /* 0x000fca000ff3e0ff */
[----:B------:R-:W1:Y:S01]  /*18a0*/  I2F.F64.S64 R16, R16 ;  /* 0x0000001000107312 */ /* 0x000e620000301c00 */
[----:B------:R-:W-:Y:S01]  /*18b0*/  IADD3.X R19, PT, PT, R21, ~UR5, RZ, P1, !PT ;  /* 0x8000000515137c10 */ /* 0x000fe20008ffe4ff */
[----:B0-----:R-:W-:-:S06]  /*18c0*/  DFMA R24, R10, R10, R24 ;  /* 0x0000000a0a18722b */ /* 0x001fcc0000000018 */
[----:B------:R-:W0:Y:S01]  /*18d0*/  I2F.F64.S64 R18, R18 ;  /* 0x0000001200127312 */ /* 0x000e220000301c00 */
[----:B------:R-:W-:Y:S01]  /*18e0*/  IADD3 R3, P1, PT, R3, 0x8, RZ ;  /* 0x0000000803037810 */ /* 0x000fe20007f3e0ff */
[----:B-1----:R-:W-:-:S04]  /*18f0*/  DFMA R24, R16, R16, R24 ;  /* 0x000000101018722b */ /* 0x002fc80000000018 */
[----:B------:R-:W-:-:S04]  /*1900*/  IMAD.X R0, RZ, RZ, R0, P1 ;  /* 0x000000ffff007224 */ /* 0x000fc800008e0600 */
[----:B0-----:R-:W-:-:S11]  /*1910*/  DFMA R20, R18, R18, R24 ;  /* 0x000000121214722b */ /* 0x001fd60000000018 */
.L_x_18:
[----:B------:R-:W-:Y:S05]  /*1920*/  @!P0 BRA `(.L_x_17) ;  /* 0x0000000000d88947 */ /* 0x000fea0003800000 */
[----:B------:R-:W-:Y:S01]  /*1930*/  ISETP.GE.U32.AND P1, PT, R9, 0x4, PT ;  /* 0x000000040900780c */ /* 0x000fe20003f26070 */
[----:B------:R-:W-:Y:S01]  /*1940*/  IMAD.MOV.U32 R17, RZ, RZ, RZ ;  /* 0x000000ffff117224 */ /* 0x000fe200078e00ff */
[----:B------:R-:W-:Y:S02]  /*1950*/  LOP3.LUT R16, R8, 0x3, RZ, 0xc0, !PT ;  /* 0x0000000308107812 */ /* 0x000fe400078ec0ff */
[----:B------:R-:W-:Y:S02]  /*1960*/  ISETP.GE.U32.AND.EX P1, PT, RZ, RZ, PT, P1 ;  /* 0x000000ffff00720c */ /* 0x000fe40003f26110 */
[----:B------:R-:W-:-:S04]  /*1970*/  ISETP.NE.U32.AND P0, PT, R16, RZ, PT ;  /* 0x000000ff1000720c */ /* 0x000fc80003f05070 */
[----:B------:R-:W-:-:S07]  /*1980*/  ISETP.NE.AND.EX P0, PT, R17, RZ, PT, P0 ;  /* 0x000000ff1100720c */ /* 0x000fce0003f05300 */
[----:B------:R-:W-:Y:S06]  /*1990*/  @!P1 BRA `(.L_x_19) ;  /* 0x0000000000749947 */ /* 0x000fec0003800000 */
[C---:B------:R-:W-:Y:S02]  /*19a0*/  R2UR UR4, R6.reuse ;  /* 0x00000000060472ca */ /* 0x040fe400000e0000 */
[----:B------:R-:W-:Y:S02]  /*19b0*/  R2UR UR5, R7 ;  /* 0x00000000070572ca */ /* 0x000fe400000e0000 */
[C---:B------:R-:W-:Y:S02]  /*19c0*/  LEA R18, P1, R3.reuse, R4, 0x3 ;  /* 0x0000000403127211 */ /* 0x040fe400078218ff */
[----:B------:R-:W-:Y:S02]  /*19d0*/  R2UR UR6, R6 ;  /* 0x00000000060672ca */ /* 0x000fe400000e0000 */
[----:B------:R-:W-:Y:S02]  /*19e0*/  LEA.HI.X R19, R3, R5, R0, 0x3, P1 ;  /* 0x0000000503137211 */ /* 0x000fe400008f1c00 */
[----:B------:R-:W-:-:S05]  /*19f0*/  R2UR UR7, R7 ;  /* 0x00000000070772ca */ /* 0x000fca00000e0000 */
[----:B-1-3--:R-:W2:Y:S04]  /*1a00*/  LD.E.64 R10, desc[UR4][R18.64] ;  /* 0x00000004120a7980 */ /* 0x00aea8000c101b00 */
[----:B------:R-:W3:Y:S01]  /*1a10*/  LD.E.64 R12, desc[UR4][R18.64+0x10] ;  /* 0x00001004120c7980 */ /* 0x000ee2000c101b00 */
[----:B------:R-:W2:Y:S03]  /*1a20*/  LDCU.64 UR4, c[0x0][0x3a0] ;  /* 0x00007400ff0477ac */ /* 0x000ea60008000a00 */
[----:B------:R-:W4:Y:S04]  /*1a30*/  LD.E.64 R14, desc[UR6][R18.64+0x8] ;  /* 0x00000806120e7980 */ /* 0x000f28000c101b00 */
[----:B------:R-:W5:Y:S01]  /*1a40*/  LD.E.64 R8, desc[UR6][R18.64+0x18] ;  /* 0x0000180612087980 */ /* 0x000f62000c101b00 */
[----:B--2---:R-:W-:-:S04]  /*1a50*/  IADD3 R10, P1, PT, R10, -UR4, RZ ;  /* 0x800000040a0a7c10 */ /* 0x004fc8000ff3e0ff */
[----:B------:R-:W-:Y:S02]  /*1a60*/  IADD3.X R11, PT, PT, R11, ~UR5, RZ, P1, !PT ;  /* 0x800000050b0b7c10 */ /* 0x000fe40008ffe4ff */
[----:B----4-:R-:W-:-:S04]  /*1a70*/  IADD3 R14, P1, PT, R14, -UR4, RZ ;  /* 0x800000040e0e7c10 */ /* 0x010fc8000ff3e0ff */
[----:B------:R-:W0:Y:S01]  /*1a80*/  I2F.F64.S64 R10, R10 ;  /* 0x0000000a000a7312 */ /* 0x000e220000301c00 */
[----:B------:R-:W-:Y:S02]  /*1a90*/  IADD3.X R15, PT, PT, R15, ~UR5, RZ, P1, !PT ;  /* 0x800000050f0f7c10 */ /* 0x000fe40008ffe4ff */
[----:B---3--:R-:W-:-:S05]  /*1aa0*/  IADD3 R12, P1, PT, R12, -UR4, RZ ;  /* 0x800000040c0c7c10 */ /* 0x008fca000ff3e0ff */
[----:B------:R-:W1:Y:S01]  /*1ab0*/  I2F.F64.S64 R14, R14 ;  /* 0x0000000e000e7312 */ /* 0x000e620000301c00 */
[----:B------:R-:W-:Y:S02]  /*1ac0*/  IADD3.X R13, PT, PT, R13, ~UR5, RZ, P1, !PT ;  /* 0x800000050d0d7c10 */ /* 0x000fe40008ffe4ff */
[----:B-----5:R-:W-:Y:S01]  /*1ad0*/  IADD3 R8, P1, PT, R8, -UR4, RZ ;  /* 0x8000000408087c10 */ /* 0x020fe2000ff3e0ff */
[----:B0-----:R-:W-:-:S04]  /*1ae0*/  DFMA R20, R10, R10, R20 ;  /* 0x0000000a0a14722b */ /* 0x001fc80000000014 */
[----:B------:R-:W0:Y:S01]  /*1af0*/  I2F.F64.S64 R12, R12 ;  /* 0x0000000c000c7312 */ /* 0x000e220000301c00 */
[----:B------:R-:W-:-:S03]  /*1b00*/  IADD3.X R9, PT, PT, R9, ~UR5, RZ, P1, !PT ;  /* 0x8000000509097c10 */ /* 0x000fc60008ffe4ff */
[----:B-1----:R-:W-:-:S04]  /*1b10*/  DFMA R20, R14, R14, R20 ;  /* 0x0000000e0e14722b */ /* 0x002fc80000000014 */
[----:B------:R-:W1:Y:S01]  /*1b20*/  I2F.F64.S64 R8, R8 ;  /* 0x0000000800087312 */ /* 0x000e620000301c00 */
[----:B------:R-:W-:-:S03]  /*1b30*/  IADD3 R3, P1, PT, R3, 0x4, RZ ;  /* 0x0000000403037810 */ /* 0x000fc60007f3e0ff */
[----:B0-----:R-:W-:Y:S02]  /*1b40*/  DFMA R20, R12, R12, R20 ;  /* 0x0000000c0c14722b */ /* 0x001fe40000000014 */
[----:B------:R-:W-:-:S06]  /*1b50*/  IMAD.X R0, RZ, RZ, R0, P1 ;  /* 0x000000ffff007224 */ /* 0x000fcc00008e0600 */
[----:B-1----:R-:W-:-:S11]  /*1b60*/  DFMA R20, R8, R8, R20 ;  /* 0x000000080814722b */ /* 0x002fd60000000014 */
.L_x_19:
[----:B------:R-:W-:Y:S05]  /*1b70*/  @!P0 BRA `(.L_x_17) ;  /* 0x0000000000448947 */ /* 0x000fea0003800000 */
[----:B------:R-:W-:-:S04]  /*1b80*/  LEA R8, P0, R3, R4, 0x3 ;  /* 0x0000000403087211 */ /* 0x000fc800078018ff */
[----:B------:R-:W-:-:S09]  /*1b90*/  LEA.HI.X R9, R3, R5, R0, 0x3, P0 ;  /* 0x0000000503097211 */ /* 0x000fd200000f1c00 */
.L_x_20:
[----:B------:R-:W-:Y:S02]  /*1ba0*/  R2UR UR4, R6 ;  /* 0x00000000060472ca */ /* 0x000fe400000e0000 */
[----:B------:R-:W-:-:S13]  /*1bb0*/  R2UR UR5, R7 ;  /* 0x00000000070572ca */ /* 0x000fda00000e0000 */
[----:B------:R0:W2:Y:S01]  /*1bc0*/  LD.E.64 R4, desc[UR4][R8.64] ;  /* 0x0000000408047980 */ /* 0x0000a2000c101b00 */
[----:B------:R-:W2:Y:S01]  /*1bd0*/  LDCU.64 UR4, c[0x0][0x3a0] ;  /* 0x00007400ff0477ac */ /* 0x000ea20008000a00 */
[----:B0-----:R-:W-:-:S05]  /*1be0*/  IADD3 R8, P1, PT, R8, 0x8, RZ ;  /* 0x0000000808087810 */ /* 0x001fca0007f3e0ff */
[----:B------:R-:W-:Y:S01]  /*1bf0*/  IMAD.X R9, RZ, RZ, R9, P1 ;  /* 0x000000ffff097224 */ /* 0x000fe200008e0609 */
[----:B--2---:R-:W-:-:S04]  /*1c00*/  IADD3 R4, P0, PT, R4, -UR4, RZ ;  /* 0x8000000404047c10 */ /* 0x004fc8000ff1e0ff */
[----:B------:R-:W-:Y:S02]  /*1c10*/  IADD3.X R5, PT, PT, R5, ~UR5, RZ, P0, !PT ;  /* 0x8000000505057c10 */ /* 0x000fe400087fe4ff */
[----:B------:R-:W-:-:S04]  /*1c20*/  IADD3 R16, P0, PT, R16, -0x1, RZ ;  /* 0xffffffff10107810 */ /* 0x000fc80007f1e0ff */
[----:B------:R-:W-:Y:S01]  /*1c30*/  IADD3.X R17, PT, PT, R17, -0x1, RZ, P0, !PT ;  /* 0xffffffff11117810 */ /* 0x000fe200007fe4ff */
[----:B------:R-:W0:Y:S01]  /*1c40*/  I2F.F64.S64 R4, R4 ;  /* 0x0000000400047312 */ /* 0x000e220000301c00 */
[----:B------:R-:W-:-:S04]  /*1c50*/  ISETP.NE.U32.AND P0, PT, R16, RZ, PT ;  /* 0x000000ff1000720c */ /* 0x000fc80003f05070 */
[----:B------:R-:W-:Y:S01]  /*1c60*/  ISETP.NE.AND.EX P0, PT, R17, RZ, PT, P0 ;  /* 0x000000ff1100720c */ /* 0x000fe20003f05300 */
[----:B0-----:R-:W-:-:S12]  /*1c70*/  DFMA R20, R4, R4, R20 ;  /* 0x000000040414722b */ /* 0x001fd80000000014 */
[----:B------:R-:W-:Y:S05]  /*1c80*/  @P0 BRA `(.L_x_20) ;  /* 0xfffffffc00c40947 */ /* 0x000fea000383ffff */
.L_x_17:
[----:B------:R-:W-:Y:S05]  /*1c90*/  BSYNC.RECONVERGENT B0 ;  /* 0x0000000000007941 */ /* 0x000fea0003800200 */
.L_x_14:
[----:B------:R-:W0:Y:S01]  /*1ca0*/  LDCU.64 UR4, c[0x0][0x398] ;  /* 0x00007300ff0477ac */ /* 0x000e220008000a00 */
[----:B------:R-:W2:Y:S01]  /*1cb0*/  LDC.64 R8, c[0x0][0x380] ;  /* 0x0000e000ff087b82 */ /* 0x000ea20000000a00 */
[----:B------:R-:W-:Y:S01]  /*1cc0*/  R2UR UR6, R6 ;  /* 0x00000000060672ca */ /* 0x000fe200000e0000 */
[----:B------:R-:W-:Y:S01]  /*1cd0*/  IMAD.MOV.U32 R4, RZ, RZ, 0x1 ;  /* 0x00000001ff047424 */ /* 0x000fe200078e00ff */
[----:B------:R-:W-:Y:S01]  /*1ce0*/  R2UR UR7, R7 ;  /* 0x00000000070772ca */ /* 0x000fe200000e0000 */
[----:B------:R-:W-:Y:S01]  /*1cf0*/  IMAD.MOV.U32 R5, RZ, RZ, RZ ;  /* 0x000000ffff057224 */ /* 0x000fe200078e00ff */
[----:B0-----:R-:W-:-:S06]  /*1d00*/  DSETP.GEU.AND P0, PT, R20, UR4, PT ;  /* 0x0000000414007e2a */ /* 0x001fcc000bf0e000 */
[----:B------:R-:W-:Y:S01]  /*1d10*/  SEL R4, R4, 0x5, !P0 ;  /* 0x0000000504047807 */ /* 0x000fe20004000000 */
[----:B--2---:R-:W-:-:S05]  /*1d20*/  IMAD.WIDE R2, R2, 0x8, R8 ;  /* 0x0000000802027825 */ /* 0x004fca00078e0208 */
[----:B------:R-:W-:Y:S01]  /*1d30*/  STG.E.64 desc[UR6][R2.64], R4 ;  /* 0x0000000402007986 */ /* 0x000fe2000c101b06 */
[----:B------:R-:W-:Y:S05]  /*1d40*/  EXIT ;  /* 0x000000000000794d */ /* 0x000fea0003800000 */
        .weak           $__internal_0_$__cuda_sm20_div_s64
        .type           $__internal_0_$__cuda_sm20_div_s64,@function
        .size           $__internal_0_$__cuda_sm20_div_s64,(.L_x_22 - $__internal_0_$__cuda_sm20_div_s64)
$__internal_0_$__cuda_sm20_div_s64:
[----:B------:R-:W0:Y:S01]  /*1d50*/  LDCU.64 UR6, c[0x0][0x390] ;  /* 0x00007200ff0677ac */ /* 0x000e220008000a00 */
[----:B------:R-:W-:Y:S01]  /*1d60*/  ISETP.GE.AND P3, PT, R9, RZ, PT ;  /* 0x000000ff0900720c */ /* 0x000fe20003f66270 */
[----:B0-----:R-:W-:Y:S02]  /*1d70*/  UIADD3 UR4, UP1, UPT, URZ, -UR6, URZ ;  /* 0x80000006ff047290 */ /* 0x001fe4000ff3e0ff */
[----:B------:R-:W-:Y:S02]  /*1d80*/  UISETP.GE.AND UP0, UPT, UR7, URZ, UPT ;  /* 0x000000ff0700728c */ /* 0x000fe4000bf06270 */
[----:B------:R-:W-:Y:S02]  /*1d90*/  UIADD3.X UR5, UPT, UPT, URZ, ~UR7, URZ, UP1, !UPT ;  /* 0x80000007ff057290 */ /* 0x000fe40008ffe4ff */
[----:B------:R-:W-:Y:S02]  /*1da0*/  USEL UR4, UR4, UR6, !UP0 ;  /* 0x0000000604047287 */ /* 0x000fe4000c000000 */
[----:B------:R-:W-:-:S09]  /*1db0*/  USEL UR5, UR5, UR7, !UP0 ;  /* 0x0000000705057287 */ /* 0x000fd2000c000000 */
[----:B------:R-:W0:Y:S08]  /*1dc0*/  I2F.U64.RP R11, UR4 ;  /* 0x00000004000b7d12 */ /* 0x000e300008309000 */
[----:B0-----:R-:W0:Y:S02]  /*1dd0*/  MUFU.RCP R11, R11 ;  /* 0x0000000b000b7308 */ /* 0x001e240000001000 */
[----:B0-----:R-:W-:-:S06]  /*1de0*/  VIADD R12, R11, 0x1ffffffe ;  /* 0x1ffffffe0b0c7836 */ /* 0x001fcc0000000000 */
[----:B------:R-:W0:Y:S02]  /*1df0*/  F2I.U64.TRUNC R12, R12 ;  /* 0x0000000c000c7311 */ /* 0x000e24000020d800 */
[----:B0-----:R-:W-:-:S04]  /*1e00*/  IMAD.WIDE.U32 R14, R12, UR4, RZ ;  /* 0x000000040c0e7c25 */ /* 0x001fc8000f8e00ff */
[----:B------:R-:W-:Y:S01]  /*1e10*/  IMAD R15, R12, UR5, R15 ;  /* 0x000000050c0f7c24 */ /* 0x000fe2000f8e020f */
[----:B------:R-:W-:-:S03]  /*1e20*/  IADD3 R17, P0, PT, RZ, -R14, RZ ;  /* 0x8000000eff117210 */ /* 0x000fc60007f1e0ff */
[----:B------:R-:W-:Y:S02]  /*1e30*/  IMAD R15, R13, UR4, R15 ;  /* 0x000000040d0f7c24 */ /* 0x000fe4000f8e020f */
[----:B------:R-:W-:-:S04]  /*1e40*/  IMAD.HI.U32 R14, R12, R17, RZ ;  /* 0x000000110c0e7227 */ /* 0x000fc800078e00ff */
[----:B------:R-:W-:Y:S02]  /*1e50*/  IMAD.X R19, RZ, RZ, ~R15, P0 ;  /* 0x000000ffff137224 */ /* 0x000fe400000e0e0f */
[----:B------:R-:W-:Y:S02]  /*1e60*/  IMAD.MOV.U32 R15, RZ, RZ, R12 ;  /* 0x000000ffff0f7224 */ /* 0x000fe400078e000c */
[-C--:B------:R-:W-:Y:S02]  /*1e70*/  IMAD R21, R13, R19.reuse, RZ ;  /* 0x000000130d157224 */ /* 0x080fe400078e02ff */
[----:B------:R-:W-:-:S04]  /*1e80*/  IMAD.WIDE.U32 R14, P0, R12, R19, R14 ;  /* 0x000000130c0e7225 */ /* 0x000fc8000780000e */
[----:B------:R-:W-:-:S04]  /*1e90*/  IMAD.HI.U32 R11, R13, R19, RZ ;  /* 0x000000130d0b7227 */ /* 0x000fc800078e00ff */
[----:B------:R-:W-:-:S04]  /*1ea0*/  IMAD.HI.U32 R14, P1, R13, R17, R14 ;  /* 0x000000110d0e7227 */ /* 0x000fc8000782000e */
[----:B------:R-:W-:Y:S01]  /*1eb0*/  IMAD.X R11, R11, 0x1, R13, P0 ;  /* 0x000000010b0b7824 */ /* 0x000fe200000e060d */
[----:B------:R-:W-:-:S04]  /*1ec0*/  IADD3 R15, P2, PT, R21, R14, RZ ;  /* 0x0000000e150f7210 */ /* 0x000fc80007f5e0ff */
[----:B------:R-:W-:Y:S01]  /*1ed0*/  IADD3.X R17, PT, PT, RZ, RZ, R11, P2, P1 ;  /* 0x000000ffff117210 */ /* 0x000fe200017e240b */
[----:B------:R-:W-:-:S04]  /*1ee0*/  IMAD.WIDE.U32 R12, R15, UR4, RZ ;  /* 0x000000040f0c7c25 */ /* 0x000fc8000f8e00ff */
[----:B------:R-:W-:Y:S01]  /*1ef0*/  IMAD R14, R15, UR5, R13 ;  /* 0x000000050f0e7c24 */ /* 0x000fe2000f8e020d */
[----:B------:R-:W-:-:S03]  /*1f00*/  IADD3 R13, P0, PT, RZ, -R12, RZ ;  /* 0x8000000cff0d7210 */ /* 0x000fc60007f1e0ff */
[----:B------:R-:W-:Y:S02]  /*1f10*/  IMAD R11, R17, UR4, R14 ;  /* 0x00000004110b7c24 */ /* 0x000fe4000f8e020e */
[----:B------:R-:W-:-:S04]  /*1f20*/  IMAD.HI.U32 R14, R15, R13, RZ ;  /* 0x0000000d0f0e7227 */ /* 0x000fc800078e00ff */
[----:B------:R-:W-:Y:S01]  /*1f30*/  IMAD.X R12, RZ, RZ, ~R11, P0 ;  /* 0x000000ffff0c7224 */ /* 0x000fe200000e0e0b */
[----:B------:R-:W-:-:S03]  /*1f40*/  IADD3 R11, P4, PT, RZ, -R8, RZ ;  /* 0x80000008ff0b7210 */ /* 0x000fc60007f9e0ff */
[----:B------:R-:W-:Y:S01]  /*1f50*/  IMAD.WIDE.U32 R14, P0, R15, R12, R14 ;  /* 0x0000000c0f0e7225 */ /* 0x000fe2000780000e */
[----:B------:R-:W-:-:S03]  /*1f60*/  SEL R11, R11, R8, !P3 ;  /* 0x000000080b0b7207 */ /* 0x000fc60005800000 */
[----:B------:R-:W-:Y:S02]  /*1f70*/  IMAD.X R16, RZ, RZ, ~R9, P4 ;  /* 0x000000ffff107224 */ /* 0x000fe400020e0e09 */
[----:B------:R-:W-:-:S03]  /*1f80*/  IMAD.HI.U32 R14, P1, R17, R13, R14 ;  /* 0x0000000d110e7227 */ /* 0x000fc6000782000e */
[----:B------:R-:W-:Y:S01]  /*1f90*/  SEL R15, R16, R9, !P3 ;  /* 0x00000009100f7207 */ /* 0x000fe20005800000 */
[CC--:B------:R-:W-:Y:S02]  /*1fa0*/  IMAD R13, R17.reuse, R12.reuse, RZ ;  /* 0x0000000c110d7224 */ /* 0x0c0fe400078e02ff */
[----:B------:R-:W-:-:S03]  /*1fb0*/  IMAD.HI.U32 R12, R17, R12, RZ ;  /* 0x0000000c110c7227 */ /* 0x000fc600078e00ff */
[----:B------:R-:W-:Y:S01]  /*1fc0*/  IADD3 R14, P2, PT, R13, R14, RZ ;  /* 0x0000000e0d0e7210 */ /* 0x000fe20007f5e0ff */
[----:B------:R-:W-:Y:S02]  /*1fd0*/  IMAD.X R17, R12, 0x1, R17, P0 ;  /* 0x000000010c117824 */ /* 0x000fe400000e0611 */
[----:B------:R-:W-:Y:S02]  /*1fe0*/  IMAD.MOV.U32 R13, RZ, RZ, RZ ;  /* 0x000000ffff0d7224 */ /* 0x000fe400078e00ff */
[----:B------:R-:W-:Y:S01]  /*1ff0*/  IMAD.HI.U32 R12, R14, R11, RZ ;  /* 0x0000000b0e0c7227 */ /* 0x000fe200078e00ff */
[----:B------:R-:W-:-:S03]  /*2000*/  IADD3.X R16, PT, PT, RZ, RZ, R17, P2, P1 ;  /* 0x000000ffff107210 */ /* 0x000fc600017e2411 */
[----:B------:R-:W-:-:S04]  /*2010*/  IMAD.WIDE.U32 R12, R14, R15, R12 ;  /* 0x0000000f0e0c7225 */ /* 0x000fc800078e000c */
[C---:B------:R-:W-:Y:S02]  /*2020*/  IMAD R17, R16.reuse, R15, RZ ;  /* 0x0000000f10117224 */ /* 0x040fe400078e02ff */
[----:B------:R-:W-:-:S04]  /*2030*/  IMAD.HI.U32 R12, P0, R16, R11, R12 ;  /* 0x0000000b100c7227 */ /* 0x000fc8000780000c */
[----:B------:R-:W-:Y:S01]  /*2040*/  IMAD.HI.U32 R14, R16, R15, RZ ;  /* 0x0000000f100e7227 */ /* 0x000fe200078e00ff */
[----:B------:R-:W-:-:S03]  /*2050*/  IADD3 R17, P1, PT, R17, R12, RZ ;  /* 0x0000000c11117210 */ /* 0x000fc60007f3e0ff */
[----:B------:R-:W-:Y:S02]  /*2060*/  IMAD.X R14, RZ, RZ, R14, P0 ;  /* 0x000000ffff0e7224 */ /* 0x000fe400000e060e */
[----:B------:R-:W-:-:S04]  /*2070*/  IMAD.WIDE.U32 R12, R17, UR4, RZ ;  /* 0x00000004110c7c25 */ /* 0x000fc8000f8e00ff */
[----:B------:R-:W-:Y:S01]  /*2080*/  IMAD.X R14, RZ, RZ, R14, P1 ;  /* 0x000000ffff0e7224 */ /* 0x000fe200008e060e */
[----:B------:R-:W-:Y:S01]  /*2090*/  IADD3 R16, P1, PT, -R12, R11, RZ ;  /* 0x0000000b0c107210 */ /* 0x000fe20007f3e1ff */
[----:B------:R-:W-:-:S03]  /*20a0*/  IMAD R13, R17, UR5, R13 ;  /* 0x00000005110d7c24 */ /* 0x000fc6000f8e020d */
[----:B------:R-:W-:Y:S01]  /*20b0*/  ISETP.GE.U32.AND P0, PT, R16, UR4, PT ;  /* 0x0000000410007c0c */ /* 0x000fe2000bf06070 */
[----:B------:R-:W-:-:S04]  /*20c0*/  IMAD R12, R14, UR4, R13 ;  /* 0x000000040e0c7c24 */ /* 0x000fc8000f8e020d */
[----:B------:R-:W-:Y:S01]  /*20d0*/  IMAD.X R18, R15, 0x1, ~R12, P1 ;  /* 0x000000010f127824 */ /* 0x000fe200008e0e0c */
[----:B------:R-:W-:Y:S02]  /*20e0*/  IADD3 R12, P2, PT, R17, 0x1, RZ ;  /* 0x00000001110c7810 */ /* 0x000fe40007f5e0ff */
[----:B------:R-:W-:Y:S02]  /*20f0*/  IADD3 R13, P1, PT, R16, -UR4, RZ ;  /* 0x80000004100d7c10 */ /* 0x000fe4000ff3e0ff */
[C---:B------:R-:W-:Y:S01]  /*2100*/  ISETP.GE.U32.AND.EX P0, PT, R18.reuse, UR5, PT, P0 ;  /* 0x0000000512007c0c */ /* 0x040fe2000bf06100 */
[----:B------:R-:W-:Y:S01]  /*2110*/  IMAD.X R11, RZ, RZ, R14, P2 ;  /* 0x000000ffff0b7224 */ /* 0x000fe200010e060e */
[----:B------:R-:W-:Y:S02]  /*2120*/  IADD3.X R15, PT, PT, R18, ~UR5, RZ, P1, !PT ;  /* 0x80000005120f7c10 */ /* 0x000fe40008ffe4ff */
[----:B------:R-:W-:Y:S02]  /*2130*/  SEL R13, R13, R16, P0 ;  /* 0x000000100d0d7207 */ /* 0x000fe40000000000 */
[----:B------:R-:W-:-:S02]  /*2140*/  SEL R17, R12, R17, P0 ;  /* 0x000000110c117207 */ /* 0x000fc40000000000 */
[----:B------:R-:W-:Y:S02]  /*2150*/  SEL R15, R15, R18, P0 ;  /* 0x000000120f0f7207 */ /* 0x000fe40000000000 */
[----:B------:R-:W-:Y:S02]  /*2160*/  ISETP.GE.U32.AND P1, PT, R13, UR4, PT ;  /* 0x000000040d007c0c */ /* 0x000fe4000bf26070 */
[----:B------:R-:W-:Y:S02]  /*2170*/  SEL R11, R11, R14, P0 ;  /* 0x0000000e0b0b7207 */ /* 0x000fe40000000000 */
[----:B------:R-:W-:Y:S02]  /*2180*/  IADD3 R14, P2, PT, R17, 0x1, RZ ;  /* 0x00000001110e7810 */ /* 0x000fe40007f5e0ff */
[----:B------:R-:W-:Y:S02]  /*2190*/  ISETP.GE.U32.AND.EX P0, PT, R15, UR5, PT, P1 ;  /* 0x000000050f007c0c */ /* 0x000fe4000bf06110 */
[----:B------:R-:W-:Y:S01]  /*21a0*/  LOP3.LUT R13, R9, UR7, RZ, 0x3c, !PT ;  /* 0x00000007090d7c12 */ /* 0x000fe2000f8e3cff */
[----:B------:R-:W-:Y:S01]  /*21b0*/  IMAD.X R12, RZ, RZ, R11, P2 ;  /* 0x000000ffff0c7224 */ /* 0x000fe200010e060b */
[----:B------:R-:W-:-:S02]  /*21c0*/  SEL R14, R14, R17, P0 ;  /* 0x000000110e0e7207 */ /* 0x000fc40000000000 */
[----:B------:R-:W-:Y:S02]  /*21d0*/  ISETP.GE.AND P1, PT, R13, RZ, PT ;  /* 0x000000ff0d00720c */ /* 0x000fe40003f26270 */
[----:B------:R-:W-:Y:S02]  /*21e0*/  SEL R12, R12, R11, P0 ;  /* 0x0000000b0c0c7207 */ /* 0x000fe40000000000 */
[-C--:B------:R-:W-:Y:S02]  /*21f0*/  IADD3 R11, P2, PT, RZ, -R14.reuse, RZ ;  /* 0x8000000eff0b7210 */ /* 0x080fe40007f5e0ff */
[----:B------:R-:W-:Y:S02]  /*2200*/  ISETP.NE.U32.AND P0, PT, RZ, UR6, PT ;  /* 0x00000006ff007c0c */ /* 0x000fe4000bf05070 */
[----:B------:R-:W-:Y:S01]  /*2210*/  SEL R14, R11, R14, !P1 ;  /* 0x0000000e0b0e7207 */ /* 0x000fe20004800000 */
[----:B------:R-:W-:Y:S01]  /*2220*/  IMAD.X R13, RZ, RZ, ~R12, P2 ;  /* 0x000000ffff0d7224 */ /* 0x000fe200010e0e0c */
[----:B------:R-:W-:Y:S01]  /*2230*/  ISETP.NE.AND.EX P0, PT, RZ, UR7, PT, P0 ;  /* 0x00000007ff007c0c */ /* 0x000fe2000bf05300 */
[----:B------:R-:W-:-:S03]  /*2240*/  IMAD.MOV.U32 R11, RZ, RZ, 0x0 ;  /* 0x00000000ff0b7424 */ /* 0x000fc600078e00ff */
[----:B------:R-:W-:Y:S02]  /*2250*/  SEL R12, R13, R12, !P1 ;  /* 0x0000000c0d0c7207 */ /* 0x000fe40004800000 */
[----:B------:R-:W-:Y:S02]  /*2260*/  SEL R14, R14, 0xffffffff, P0 ;  /* 0xffffffff0e0e7807 */ /* 0x000fe40000000000 */
[----:B------:R-:W-:Y:S01]  /*2270*/  SEL R12, R12, 0xffffffff, P0 ;  /* 0xffffffff0c0c7807 */ /* 0x000fe20000000000 */
[----:B------:R-:W-:Y:S06]  /*2280*/  RET.REL.NODEC R10 `(_Z9cudaShootPllldll) ;  /* 0xffffffdc0a5c7950 */ /* 0x000fec0003c3ffff */
.L_x_21:
[----:B------:R-:W-:-:S00]  /*2290*/  BRA `(.L_x_21) ;  /* 0xfffffffc00fc7947 */ /* 0x000fc0000383ffff */
[----:B------:R-:W-:-:S00]  /*22a0*/  NOP ;  /* 0x0000000000007918 */ /* 0x000fc00000000000 */
        /* <DEDUP_REMOVED lines=13> */
.L_x_22:


//--------------------- .nv.shared.reserved.0     --------------------------
	.section	.nv.shared.reserved.0,"aw",@nobits
	.weak		__nv_reservedSMEM_offset_0_alias
	.size		__nv_reservedSMEM_offset_0_alias, 0, 64
	.other		__nv_reservedSMEM_offset_0_alias,@"STO_CUDA_RESERVED_SHARED STV_DEFAULT"
__nv_reservedSMEM_offset_0_alias:
	.zero		0
	.zero		64


//--------------------- .nv.constant0._Z9cudaShootPllldll --------------------------
	.section	.nv.constant0._Z9cudaShootPllldll,"a",@progbits
	.sectionflags	@""
	.align	4
.nv.constant0._Z9cudaShootPllldll:
	.zero		944


//--------------------- SYMBOLS --------------------------

	.type		.nv.reservedSmem.offset0,@object
	.size		.nv.reservedSmem.offset0,0x4
	.type		malloc,@function
